	.target	sm_100a

	.elftype	@"ET_EXEC"


//--------------------- .note.nv.tkinfo           --------------------------
	.section	.note.nv.tkinfo,"",@"SHT_NOTE"
	.sectionflags	@"SHF_NOTE_NV_TKINFO"
	.tkinfo
        /*0018*/ 	.word	0x00000081
        /*0030*/ 	.string	""
        /*0030*/ 	.string	"ptxas-blackwell"
        /*0030*/ 	.string	"Cuda compilation tools, release 12.9, V12.9.86"
        /*0030*/ 	.string	"Build cuda_12.9.r12.9/compiler.36037853_0"
        /*0030*/ 	.string	"-v  -suppress-debug-info  -lineinfo  -arch sm_100a "



//--------------------- .note.nv.cuver            --------------------------
	.section	.note.nv.cuver,"",@"SHT_NOTE"
	.sectionflags	@"SHF_NOTE_NV_CUVER"
        /*0018*/ 	.short	0x0001
        /*001a*/ 	.short	0x0064
        /*001c*/ 	.short	0x0001
        /*001e*/ 	.short	0x0000
        /*0020*/ 	.short	0x0001
        /*0022*/ 	.short	0x0000


//--------------------- .nv.info                  --------------------------
	.section	.nv.info,"",@"SHT_CUDA_INFO"
	.align	4


	//----- nvinfo : EIATTR_REGCOUNT
	.align		4
        /*0000*/ 	.byte	0x04, 0x2f
        /*0002*/ 	.short	(.L_4 - .L_3)
	.align		4
.L_3:
        /*0004*/ 	.word	index@(gluon_tcgen05)
        /*0008*/ 	.word	0x00000047


	//----- nvinfo : EIATTR_FRAME_SIZE
	.align		4
.L_4:
        /*000c*/ 	.byte	0x04, 0x11
        /*000e*/ 	.short	(.L_6 - .L_5)
	.align		4
.L_5:
        /*0010*/ 	.word	index@($__internal_2_$__cuda_sm10x_tcgen05_guardrail_trap_unallocated_columns_being_dealloced)
        /*0014*/ 	.word	0x00000000


	//----- nvinfo : EIATTR_FRAME_SIZE
	.align		4
.L_6:
        /*0018*/ 	.byte	0x04, 0x11
        /*001a*/ 	.short	(.L_8 - .L_7)
	.align		4
.L_7:
        /*001c*/ 	.word	index@($__internal_1_$__cuda_sm10x_tcgen05_guardrail_trap_phase_invalid_during_alloc)
        /*0020*/ 	.word	0x00000000


	//----- nvinfo : EIATTR_FRAME_SIZE
	.align		4
.L_8:
        /*0024*/ 	.byte	0x04, 0x11
        /*0026*/ 	.short	(.L_10 - .L_9)
	.align		4
.L_9:
        /*0028*/ 	.word	index@($__internal_0_$__cuda_sm10x_tcgen05_guardrail_trap_col_being_dealloced_not_returned_by_alloc)
        /*002c*/ 	.word	0x00000000


	//----- nvinfo : EIATTR_FRAME_SIZE
	.align		4
.L_10:
        /*0030*/ 	.byte	0x04, 0x11
        /*0032*/ 	.short	(.L_12 - .L_11)
	.align		4
.L_11:
        /*0034*/ 	.word	index@(gluon_tcgen05)
        /*0038*/ 	.word	0x00000000


	//----- nvinfo : EIATTR_MIN_STACK_SIZE
	.align		4
.L_12:
        /*003c*/ 	.byte	0x04, 0x12
        /*003e*/ 	.short	(.L_14 - .L_13)
	.align		4
.L_13:
        /*0040*/ 	.word	index@(gluon_tcgen05)
        /*0044*/ 	.word	0x00000000
.L_14:


//--------------------- .nv.info.gluon_tcgen05    --------------------------
	.section	.nv.info.gluon_tcgen05,"",@"SHT_CUDA_INFO"
	.sectionflags	@""
	.align	4


	//----- nvinfo : EIATTR_CUDA_API_VERSION
	.align		4
        /*0000*/ 	.byte	0x04, 0x37
        /*0002*/ 	.short	(.L_16 - .L_15)
.L_15:
        /*0004*/ 	.word	0x00000081


	//----- nvinfo : EIATTR_KPARAM_INFO
	.align		4
.L_16:
        /*0008*/ 	.byte	0x04, 0x17
        /*000a*/ 	.short	(.L_18 - .L_17)
.L_17:
        /*000c*/ 	.word	0x00000000
        /*0010*/ 	.short	0x000a
        /*0012*/ 	.short	0x0048
        /*0014*/ 	.byte	0x00, 0xf4, 0x21, 0x00


	//----- nvinfo : EIATTR_KPARAM_INFO
	.align		4
.L_18:
        /*0018*/ 	.byte	0x04, 0x17
        /*001a*/ 	.short	(.L_20 - .L_19)
.L_19:
        /*001c*/ 	.word	0x00000000
        /*0020*/ 	.short	0x0009
        /*0022*/ 	.short	0x0040
        /*0024*/ 	.byte	0x00, 0xf4, 0x21, 0x00


	//----- nvinfo : EIATTR_KPARAM_INFO
	.align		4
.L_20:
        /*0028*/ 	.byte	0x04, 0x17
        /*002a*/ 	.short	(.L_22 - .L_21)
.L_21:
        /*002c*/ 	.word	0x00000000
        /*0030*/ 	.short	0x0008
        /*0032*/ 	.short	0x0038
        /*0034*/ 	.byte	0x00, 0xf0, 0x21, 0x00


	//----- nvinfo : EIATTR_KPARAM_INFO
	.align		4
.L_22:
        /*0038*/ 	.byte	0x04, 0x17
        /*003a*/ 	.short	(.L_24 - .L_23)
.L_23:
        /*003c*/ 	.word	0x00000000
        /*0040*/ 	.short	0x0007
        /*0042*/ 	.short	0x0030
        /*0044*/ 	.byte	0x00, 0xf0, 0x21, 0x00


	//----- nvinfo : EIATTR_KPARAM_INFO
	.align		4
.L_24:
        /*0048*/ 	.byte	0x04, 0x17
        /*004a*/ 	.short	(.L_26 - .L_25)
.L_25:
        /*004c*/ 	.word	0x00000000
        /*0050*/ 	.short	0x0006
        /*0052*/ 	.short	0x0028
        /*0054*/ 	.byte	0x00, 0xf0, 0x21, 0x00


	//----- nvinfo : EIATTR_KPARAM_INFO
	.align		4
.L_26:
        /*0058*/ 	.byte	0x04, 0x17
        /*005a*/ 	.short	(.L_28 - .L_27)
.L_27:
        /*005c*/ 	.word	0x00000000
        /*0060*/ 	.short	0x0005
        /*0062*/ 	.short	0x0020
        /*0064*/ 	.byte	0x00, 0xf0, 0x11, 0x00


	//----- nvinfo : EIATTR_KPARAM_INFO
	.align		4
.L_28:
        /*0068*/ 	.byte	0x04, 0x17
        /*006a*/ 	.short	(.L_30 - .L_29)
.L_29:
        /*006c*/ 	.word	0x00000000
        /*0070*/ 	.short	0x0004
        /*0072*/ 	.short	0x001c
        /*0074*/ 	.byte	0x00, 0xf0, 0x11, 0x00


	//----- nvinfo : EIATTR_KPARAM_INFO
	.align		4
.L_30:
        /*0078*/ 	.byte	0x04, 0x17
        /*007a*/ 	.short	(.L_32 - .L_31)
.L_31:
        /*007c*/ 	.word	0x00000000
        /*0080*/ 	.short	0x0003
        /*0082*/ 	.short	0x0018
        /*0084*/ 	.byte	0x00, 0xf0, 0x11, 0x00


	//----- nvinfo : EIATTR_KPARAM_INFO
	.align		4
.L_32:
        /*0088*/ 	.byte	0x04, 0x17
        /*008a*/ 	.short	(.L_34 - .L_33)
.L_33:
        /*008c*/ 	.word	0x00000000
        /*0090*/ 	.short	0x0002
        /*0092*/ 	.short	0x0010
        /*0094*/ 	.byte	0x00, 0xf4, 0x21, 0x00


	//----- nvinfo : EIATTR_KPARAM_INFO
	.align		4
.L_34:
        /*0098*/ 	.byte	0x04, 0x17
        /*009a*/ 	.short	(.L_36 - .L_35)
.L_35:
        /*009c*/ 	.word	0x00000000
        /*00a0*/ 	.short	0x0001
        /*00a2*/ 	.short	0x0008
        /*00a4*/ 	.byte	0x00, 0xf4, 0x21, 0x00


	//----- nvinfo : EIATTR_KPARAM_INFO
	.align		4
.L_36:
        /*00a8*/ 	.byte	0x04, 0x17
        /*00aa*/ 	.short	(.L_38 - .L_37)
.L_37:
        /*00ac*/ 	.word	0x00000000
        /*00b0*/ 	.short	0x0000
        /*00b2*/ 	.short	0x0000
        /*00b4*/ 	.byte	0x00, 0xf4, 0x21, 0x00


	//----- nvinfo : EIATTR_AT_ENTRY_FRAGMENTS
	.align		4
.L_38:
        /*00b8*/ 	.byte	0x04, 0x4f
        /*00ba*/ 	.short	(.L_40 - .L_39)


	//   ....[0]....
.L_39:
        /*00bc*/ 	.word	0x00000004


	//----- nvinfo : EIATTR_RESERVED_SMEM_USED
	.align		4
.L_40:
        /*00c0*/ 	.byte	0x01, 0x41
	.zero		2


	//----- nvinfo : EIATTR_SPARSE_MMA_MASK
	.align		4
        /*00c4*/ 	.byte	0x03, 0x50
        /*00c6*/ 	.short	0x0000


	//----- nvinfo : EIATTR_TCGEN05_1CTA_USED
	.align		4
        /*00c8*/ 	.byte	0x01, 0x51
	.zero		2


	//----- nvinfo : EIATTR_MAXREG_COUNT
	.align		4
        /*00cc*/ 	.byte	0x03, 0x1b
        /*00ce*/ 	.short	0x00ff


	//----- nvinfo : EIATTR_NUM_BARRIERS
	.align		4
        /*00d0*/ 	.byte	0x02, 0x4c
        /*00d2*/ 	.byte	0x01
	.zero		1


	//----- nvinfo : EIATTR_INT_WARP_WIDE_INSTR_OFFSETS
	.align		4
        /*00d4*/ 	.byte	0x04, 0x31
        /*00d6*/ 	.short	(.L_42 - .L_41)


	//   ....[0]....
.L_41:
        /*00d8*/ 	.word	0x00001730


	//   ....[1]....
        /*00dc*/ 	.word	0x00001750


	//   ....[2]....
        /*00e0*/ 	.word	0x000017d0


	//   ....[3]....
        /*00e4*/ 	.word	0x000018e0


	//   ....[4]....
        /*00e8*/ 	.word	0x000018f0


	//   ....[5]....
        /*00ec*/ 	.word	0x00001910


	//   ....[6]....
        /*00f0*/ 	.word	0x00001990


	//   ....[7]....
        /*00f4*/ 	.word	0x00001bb0


	//   ....[8]....
        /*00f8*/ 	.word	0x00001bc0


	//   ....[9]....
        /*00fc*/ 	.word	0x00001d10


	//   ....[10]....
        /*0100*/ 	.word	0x00001d20


	//   ....[11]....
        /*0104*/ 	.word	0x00001d60


	//   ....[12]....
        /*0108*/ 	.word	0x00001da0


	//   ....[13]....
        /*010c*/ 	.word	0x00001ee0


	//   ....[14]....
        /*0110*/ 	.word	0x00001ef0


	//   ....[15]....
        /*0114*/ 	.word	0x00002160


	//   ....[16]....
        /*0118*/ 	.word	0x00002180


	//   ....[17]....
        /*011c*/ 	.word	0x00002670


	//   ....[18]....
        /*0120*/ 	.word	0x000026c0


	//----- nvinfo : EIATTR_COOP_GROUP_MASK_REGIDS
	.align		4
.L_42:
        /*0124*/ 	.byte	0x04, 0x29
        /*0126*/ 	.short	(.L_44 - .L_43)


	//   ....[0]....
.L_43:
        /*0128*/ 	.word	0xffffffff


	//   ....[1]....
        /*012c*/ 	.word	0xffffffff


	//   ....[2]....
        /*0130*/ 	.word	0xffffffff


	//   ....[3]....
        /*0134*/ 	.word	0xffffffff


	//   ....[4]....
        /*0138*/ 	.word	0xffffffff


	//   ....[5]....
        /*013c*/ 	.word	0xffffffff


	//   ....[6]....
        /*0140*/ 	.word	0xffffffff


	//   ....[7]....
        /*0144*/ 	.word	0xffffffff


	//   ....[8]....
        /*0148*/ 	.word	0xffffffff


	//   ....[9]....
        /*014c*/ 	.word	0xffffffff


	//----- nvinfo : EIATTR_COOP_GROUP_INSTR_OFFSETS
	.align		4
.L_44:
        /*0150*/ 	.byte	0x04, 0x28
        /*0152*/ 	.short	(.L_46 - .L_45)


	//   ....[0]....
.L_45:
        /*0154*/ 	.word	0x00000050


	//   ....[1]....
        /*0158*/ 	.word	0x00000310


	//   ....[2]....
        /*015c*/ 	.word	0x00000500


	//   ....[3]....
        /*0160*/ 	.word	0x000009c0


	//   ....[4]....
        /*0164*/ 	.word	0x00000b00


	//   ....[5]....
        /*0168*/ 	.word	0x00000fb0


	//   ....[6]....
        /*016c*/ 	.word	0x000010f0


	//   ....[7]....
        /*0170*/ 	.word	0x000015e0


	//   ....[8]....
        /*0174*/ 	.word	0x00002500


	//   ....[9]....
        /*0178*/ 	.word	0x00002770


	//----- nvinfo : EIATTR_VRC_CTA_INIT_COUNT
	.align		4
.L_46:
        /*017c*/ 	.byte	0x02, 0x4a
        /*017e*/ 	.byte	0x80
	.zero		1


	//----- nvinfo : EIATTR_MBARRIER_INSTR_OFFSETS
	.align		4
        /*0180*/ 	.byte	0x04, 0x39
        /*0182*/ 	.short	(.L_48 - .L_47)


	//   ....[0]....
.L_47:
        /*0184*/ 	.word	0x000017f0
        /*0188*/ 	.word	0x000000ff
        /*018c*/ 	.word	0x00003000
        /*0190*/ 	.short	0x0100
        /*0192*/ 	.byte	0x0c
	.zero		1


	//   ....[1]....
        /*0194*/ 	.word	0x00001800
        /*0198*/ 	.word	0x000000ff
        /*019c*/ 	.word	0x00003010
        /*01a0*/ 	.short	0x0100
        /*01a2*/ 	.byte	0x0c
	.zero		1


	//   ....[2]....
        /*01a4*/ 	.word	0x00001ad0
        /*01a8*/ 	.word	0x000000ff
        /*01ac*/ 	.word	0x00003000
        /*01b0*/ 	.short	0x010a
        /*01b2*/ 	.byte	0x0c
	.zero		1


	//   ....[3]....
        /*01b4*/ 	.word	0x00001c10
        /*01b8*/ 	.word	0x000000ff
        /*01bc*/ 	.word	0x00003010
        /*01c0*/ 	.short	0x010a
        /*01c2*/ 	.byte	0x0c
	.zero		1


	//   ....[4]....
        /*01c4*/ 	.word	0x00001e20
        /*01c8*/ 	.word	0x000000ff
        /*01cc*/ 	.word	0x00003000
        /*01d0*/ 	.short	0x010a
        /*01d2*/ 	.byte	0x0c
	.zero		1


	//   ....[5]....
        /*01d4*/ 	.word	0x00001f30
        /*01d8*/ 	.word	0x000000ff
        /*01dc*/ 	.word	0x00003010
        /*01e0*/ 	.short	0x010a
        /*01e2*/ 	.byte	0x0c
	.zero		1


	//   ....[6]....
        /*01e4*/ 	.word	0x00001fc0
        /*01e8*/ 	.word	0x000000ff
        /*01ec*/ 	.word	0x00003000
        /*01f0*/ 	.short	0x0108
        /*01f2*/ 	.byte	0x0c
	.zero		1


	//   ....[7]....
        /*01f4*/ 	.word	0x00001fd0
        /*01f8*/ 	.word	0x000000ff
        /*01fc*/ 	.word	0x00003010
        /*0200*/ 	.short	0x0108
        /*0202*/ 	.byte	0x0c
	.zero		1


	//   ....[8]....
        /*0204*/ 	.word	0x00002790
        /*0208*/ 	.word	0x000000ff
        /*020c*/ 	.word	0x00003000
        /*0210*/ 	.short	0x010a
        /*0212*/ 	.byte	0x0c
	.zero		1


	//   ....[9]....
        /*0214*/ 	.word	0x000027c0
        /*0218*/ 	.word	0x000000ff
        /*021c*/ 	.word	0x00003010
        /*0220*/ 	.short	0x010a
        /*0222*/ 	.byte	0x0c
	.zero		1


	//   ....[10]....
        /*0224*/ 	.word	0x000027f0
        /*0228*/ 	.word	0x000000ff
        /*022c*/ 	.word	0x00003000
        /*0230*/ 	.short	0x010a
        /*0232*/ 	.byte	0x0c
	.zero		1


	//   ....[11]....
        /*0234*/ 	.word	0x00002820
        /*0238*/ 	.word	0x000000ff
        /*023c*/ 	.word	0x00003010
        /*0240*/ 	.short	0x010a
        /*0242*/ 	.byte	0x0c
	.zero		1


	//----- nvinfo : EIATTR_NUM_MBARRIERS
	.align		4
.L_48:
        /*0244*/ 	.byte	0x03, 0x38
        /*0246*/ 	.short	0x0002


	//----- nvinfo : EIATTR_EXIT_INSTR_OFFSETS
	.align		4
        /*0248*/ 	.byte	0x04, 0x1c
        /*024a*/ 	.short	(.L_50 - .L_49)


	//   ....[0]....
.L_49:
        /*024c*/ 	.word	0x00002780


	//----- nvinfo : EIATTR_REQNTID
	.align		4
.L_50:
        /*0250*/ 	.byte	0x04, 0x10
        /*0252*/ 	.short	(.L_52 - .L_51)
.L_51:
        /*0254*/ 	.word	0x00000080
        /*0258*/ 	.word	0x00000001
        /*025c*/ 	.word	0x00000001


	//----- nvinfo : EIATTR_CRS_STACK_SIZE
	.align		4
.L_52:
        /*0260*/ 	.byte	0x04, 0x1e
        /*0262*/ 	.short	(.L_54 - .L_53)
.L_53:
        /*0264*/ 	.word	0x00000000


	//----- nvinfo : EIATTR_CBANK_PARAM_SIZE
	.align		4
.L_54:
        /*0268*/ 	.byte	0x03, 0x19
        /*026a*/ 	.short	0x0050


	//----- nvinfo : EIATTR_PARAM_CBANK
	.align		4
        /*026c*/ 	.byte	0x04, 0x0a
        /*026e*/ 	.short	(.L_56 - .L_55)
	.align		4
.L_55:
        /*0270*/ 	.word	index@(.nv.constant0.gluon_tcgen05)
        /*0274*/ 	.short	0x0380
        /*0276*/ 	.short	0x0050


	//----- nvinfo : EIATTR_SW_WAR
	.align		4
.L_56:
        /*0278*/ 	.byte	0x04, 0x36
        /*027a*/ 	.short	(.L_58 - .L_57)
.L_57:
        /*027c*/ 	.word	0x00000008
.L_58:


//--------------------- .nv.compat                --------------------------
	.section	.nv.compat,"",@"SHT_CUDA_COMPAT_INFO"
	.align	4
        /*0000*/ 	.byte	0x02, 0x02, 0x02, 0x00, 0x02, 0x05, 0x05, 0x00, 0x02, 0x03, 0x03, 0x00, 0x02, 0x06, 0x01, 0x00


//--------------------- .nv.callgraph             --------------------------
	.section	.nv.callgraph,"",@"SHT_CUDA_CALLGRAPH"
	.align	4
	.sectionentsize	8
	.align		4
        /*0000*/ 	.word	0x00000000
	.align		4
        /*0004*/ 	.word	0xffffffff
	.align		4
        /*0008*/ 	.word	0x00000000
	.align		4
        /*000c*/ 	.word	0xfffffffe
	.align		4
        /*0010*/ 	.word	0x00000000
	.align		4
        /*0014*/ 	.word	0xfffffffd
	.align		4
        /*0018*/ 	.word	0x00000000
	.align		4
        /*001c*/ 	.word	0xfffffffc


//--------------------- .text.gluon_tcgen05       --------------------------
	.section	.text.gluon_tcgen05,"ax",@progbits
	.align	128
        .global         gluon_tcgen05
        .type           gluon_tcgen05,@function
        .size           gluon_tcgen05,(.L_x_73 - gluon_tcgen05)
        .other          gluon_tcgen05,@"STO_CUDA_ENTRY STV_DEFAULT"
gluon_tcgen05:
.text.gluon_tcgen05:
[----:B------:R-:W1:Y:S01]  /*0000*/  LDC R1, c[0x0][0x37c] ;  /* 0x0000df00ff017b82 */ /* 0x000e620000000800 */
[----:B------:R-:W2:Y:S02]  /*0010*/  S2R R0, SR_TID.X ;  /* 0x0000000000007919 */ /* 0x000ea40000002100 */
[----:B--2---:R-:W-:-:S13]  /*0020*/  ISETP.GE.U32.AND P2, PT, R0, 0x20, PT ;  /* 0x000000200000780c */ /* 0x004fda0003f46070 */
[----:B------:R-:W-:Y:S05]  /*0030*/  @P2 BRA `(.L_x_0) ;  /* 0x0000000000b82947 */ /* 0x000fea0003800000 */
[----:B------:R-:W2:Y:S01]  /*0040*/  S2UR UR6, SR_CgaCtaId ;  /* 0x00000000000679c3 */ /* 0x000ea20000008800 */
[----:B------:R-:W-:Y:S01]  /*0050*/  NOP ;  /* 0x0000000000007918 */ /* 0x000fe20000000000 */
[----:B------:R-:W-:Y:S02]  /*0060*/  UMOV UR4, 0x40 ;  /* 0x0000004000047882 */ /* 0x000fe40000000000 */
[----:B--2---:R-:W-:-:S09]  /*0070*/  ULEA UR4, UR6, UR4, 0x18 ;  /* 0x0000000406047291 */ /* 0x004fd2000f8ec0ff */
[----:B------:R-:W2:Y:S01]  /*0080*/  LDS.U8 R2, [UR4] ;  /* 0x00000004ff027984 */ /* 0x000ea20008000000 */
[----:B------:R-:W-:Y:S02]  /*0090*/  UMOV UR4, 0x400 ;  /* 0x0000040000047882 */ /* 0x000fe40000000000 */
[----:B------:R-:W-:Y:S01]  /*00a0*/  ULEA UR4, UR6, UR4, 0x18 ;  /* 0x0000000406047291 */ /* 0x000fe2000f8ec0ff */
[----:B--2---:R-:W-:-:S13]  /*00b0*/  ISETP.NE.AND P0, PT, R2, RZ, PT ;  /* 0x000000ff0200720c */ /* 0x004fda0003f05270 */
[----:B------:R-:W-:Y:S05]  /*00c0*/  @P0 BRA `(.L_x_1) ;  /* 0x00000000007c0947 */ /* 0x000fea0003800000 */
[----:B------:R-:W-:-:S13]  /*00d0*/  ELECT P0, URZ, PT ;  /* 0x0000000000ff782f */ /* 0x000fda0003800000 */
[----:B------:R-:W-:Y:S05]  /*00e0*/  @!P0 BRA `(.L_x_2) ;  /* 0x0000000000848947 */ /* 0x000fea0003800000 */
[----:B------:R-:W-:Y:S01]  /*00f0*/  UMOV UR5, 0x4 ;  /* 0x0000000400057882 */ /* 0x000fe20000000000 */
[----:B------:R-:W-:Y:S02]  /*0100*/  IMAD.MOV.U32 R5, RZ, RZ, 0x1 ;  /* 0x00000001ff057424 */ /* 0x000fe400078e00ff */
[----:B------:R-:W-:Y:S02]  /*0110*/  IMAD.MOV.U32 R3, RZ, RZ, 0xf ;  /* 0x0000000fff037424 */ /* 0x000fe400078e00ff */
[----:B------:R-:W-:Y:S04]  /*0120*/  DEPBAR.LE SB2, 0x36 ;  /* 0x0000ad800000791a */ /* 0x000fe80000000000 */
[----:B------:R-:W2:Y:S02]  /*0130*/  UTCATOMSWS.FIND_AND_SET.ALIGN UP0, UR5, UR5 ;  /* 0x00000005000575e3 */ /* 0x000ea40008000800 */
[----:B--2---:R-:W-:-:S04]  /*0140*/  PLOP3.LUT P0, PT, PT, PT, UP0, 0x80, 0x8 ;  /* 0x000000000008781c */ /* 0x004fc80003f0f008 */
[----:B------:R-:W-:-:S04]  /*0150*/  SEL R2, RZ, 0xffffffff, !P0 ;  /* 0xffffffffff027807 */ /* 0x000fc80004000000 */
[----:B------:R-:W-:Y:S01]  /*0160*/  ISETP.NE.AND P0, PT, R2, RZ, PT ;  /* 0x000000ff0200720c */ /* 0x000fe20003f05270 */
[----:B------:R-:W-:-:S12]  /*0170*/  IMAD.U32 R2, RZ, RZ, UR5 ;  /* 0x00000005ff027e24 */ /* 0x000fd8000f8e00ff */
[----:B------:R-:W-:Y:S05]  /*0180*/  @P0 BRA `(.L_x_3) ;  /* 0x0000000000240947 */ /* 0x000fea0003800000 */
.L_x_4:
[----:B------:R-:W-:Y:S05]  /*0190*/  NANOSLEEP 0x64 ;  /* 0x000000640000795d */ /* 0x000fea0003800000 */
[----:B------:R-:W-:-:S05]  /*01a0*/  UMOV UR5, 0x4 ;  /* 0x0000000400057882 */ /* 0x000fca0000000000 */
[----:B------:R-:W-:Y:S04]  /*01b0*/  DEPBAR.LE SB2, 0x36 ;  /* 0x0000ad800000791a */ /* 0x000fe80000000000 */
[----:B------:R-:W2:Y:S02]  /*01c0*/  UTCATOMSWS.FIND_AND_SET.ALIGN UP0, UR5, UR5 ;  /* 0x00000005000575e3 */ /* 0x000ea40008000800 */
[----:B--2---:R-:W-:-:S04]  /*01d0*/  PLOP3.LUT P0, PT, PT, PT, UP0, 0x80, 0x8 ;  /* 0x000000000008781c */ /* 0x004fc80003f0f008 */
[----:B------:R-:W-:-:S04]  /*01e0*/  SEL R2, RZ, 0xffffffff, !P0 ;  /* 0xffffffffff027807 */ /* 0x000fc80004000000 */
[----:B------:R-:W-:Y:S01]  /*01f0*/  ISETP.NE.AND P0, PT, R2, RZ, PT ;  /* 0x000000ff0200720c */ /* 0x000fe20003f05270 */
[----:B------:R-:W-:-:S12]  /*0200*/  IMAD.U32 R2, RZ, RZ, UR5 ;  /* 0x00000005ff027e24 */ /* 0x000fd8000f8e00ff */
[----:B------:R-:W-:Y:S05]  /*0210*/  @!P0 BRA `(.L_x_4) ;  /* 0xfffffffc00dc8947 */ /* 0x000fea000383ffff */
.L_x_3:
[C---:B------:R-:W-:Y:S01]  /*0220*/  VIADD R4, R2.reuse, 0x10 ;  /* 0x0000001002047836 */ /* 0x040fe20000000000 */
[----:B------:R-:W-:Y:S01]  /*0230*/  UMOV UR5, 0x50 ;  /* 0x0000005000057882 */ /* 0x000fe20000000000 */
[----:B------:R-:W-:Y:S01]  /*0240*/  SHF.L.U32 R3, R3, R2, RZ ;  /* 0x0000000203037219 */ /* 0x000fe200000006ff */
[----:B------:R-:W-:Y:S01]  /*0250*/  ULEA UR5, UR6, UR5, 0x18 ;  /* 0x0000000506057291 */ /* 0x000fe2000f8ec0ff */
[----:B------:R-:W-:Y:S01]  /*0260*/  IMAD.SHL.U32 R2, R2, 0x20, RZ ;  /* 0x0000002002027824 */ /* 0x000fe200078e00ff */
[----:B------:R-:W-:-:S04]  /*0270*/  SHF.L.U32 R4, R5, R4, RZ ;  /* 0x0000000405047219 */ /* 0x000fc800000006ff */
[----:B------:R-:W-:-:S05]  /*0280*/  LOP3.LUT R3, R4, R3, RZ, 0xfc, !PT ;  /* 0x0000000304037212 */ /* 0x000fca00078efcff */
[----:B------:R2:W-:Y:S04]  /*0290*/  ATOMS.OR RZ, [UR5], R3 ;  /* 0x00000003ffff798c */ /* 0x0005e8000b000005 */
[----:B------:R2:W-:Y:S01]  /*02a0*/  STS [UR4], R2 ;  /* 0x00000002ff007988 */ /* 0x0005e20008000804 */
[----:B------:R-:W-:Y:S05]  /*02b0*/  BRA `(.L_x_2) ;  /* 0x0000000000107947 */ /* 0x000fea0003800000 */
.L_x_1:
[----:B------:R-:W-:Y:S01]  /*02c0*/  IMAD.MOV.U32 R3, RZ, RZ, -0x1 ;  /* 0xffffffffff037424 */ /* 0x000fe200078e00ff */
[----:B------:R-:W-:-:S04]  /*02d0*/  MOV R2, 0x300 ;  /* 0x0000030000027802 */ /* 0x000fc80000000f00 */
[----:B------:R2:W-:Y:S03]  /*02e0*/  STS [UR4], R3 ;  /* 0x00000003ff007988 */ /* 0x0005e60008000804 */
[----:B-12---:R-:W-:Y:S05]  /*02f0*/  CALL.REL.NOINC `($__internal_1_$__cuda_sm10x_tcgen05_guardrail_trap_phase_invalid_during_alloc) ;  /* 0x0000002400607944 */ /* 0x006fea0003c00000 */
.L_x_2:
[----:B------:R-:W-:Y:S05]  /*0300*/  WARPSYNC.ALL ;  /* 0x0000000000007948 */ /* 0x000fea0003800000 */
[----:B------:R-:W-:Y:S01]  /*0310*/  NOP ;  /* 0x0000000000007918 */ /* 0x000fe20000000000 */
.L_x_0:
[----:B------:R-:W3:Y:S08]  /*0320*/  S2UR UR4, SR_CgaCtaId ;  /* 0x00000000000479c3 */ /* 0x000ef00000008800 */
[----:B------:R-:W-:Y:S01]  /*0330*/  BAR.SYNC.DEFER_BLOCKING 0x0 ;  /* 0x0000000000007b1d */ /* 0x000fe20000010000 */
[----:B------:R-:W-:-:S05]  /*0340*/  LOP3.LUT R68, R0, 0x7f, RZ, 0xc0, !PT ;  /* 0x0000007f00447812 */ /* 0x000fca00078ec0ff */
[----:B------:R-:W-:Y:S02]  /*0350*/  UMOV UR12, 0x400 ;  /* 0x00000400000c7882 */ /* 0x000fe40000000000 */
[----:B--2---:R-:W2:Y:S08]  /*0360*/  LDC R3, c[0x0][0x398] ;  /* 0x0000e600ff037b82 */ /* 0x004eb00000000800 */
[----:B------:R-:W4:Y:S01]  /*0370*/  LDC R12, c[0x0][0x3a0] ;  /* 0x0000e800ff0c7b82 */ /* 0x000f220000000800 */
[----:B---3--:R-:W-:-:S07]  /*0380*/  ULEA UR12, UR4, UR12, 0x18 ;  /* 0x0000000c040c7291 */ /* 0x008fce000f8ec0ff */
[----:B------:R-:W3:Y:S02]  /*0390*/  S2UR UR13, SR_CTAID.Y ;  /* 0x00000000000d79c3 */ /* 0x000ee40000002600 */
[----:B------:R-:W5:Y:S06]  /*03a0*/  LDS R4, [UR12] ;  /* 0x0000000cff047984 */ /* 0x000f6c0008000800 */
[----:B------:R-:W-:Y:S06]  /*03b0*/  BAR.SYNC.DEFER_BLOCKING 0x0 ;  /* 0x0000000000007b1d */ /* 0x000fec0000010000 */
[----:B------:R-:W-:Y:S05]  /*03c0*/  @P2 BRA `(.L_x_5) ;  /* 0x0000000000182947 */ /* 0x000fea0003800000 */
[----:B------:R-:W-:Y:S01]  /*03d0*/  ELECT P0, URZ, PT ;  /* 0x0000000000ff782f */ /* 0x000fe20003800000 */
[----:B------:R-:W-:Y:S01]  /*03e0*/  IMAD.MOV.U32 R2, RZ, RZ, 0x1 ;  /* 0x00000001ff027424 */ /* 0x000fe200078e00ff */
[----:B------:R-:W-:Y:S01]  /*03f0*/  UMOV UR5, 0x40 ;  /* 0x0000004000057882 */ /* 0x000fe20000000000 */
[----:B------:R-:W-:Y:S01]  /*0400*/  UVIRTCOUNT.DEALLOC.SMPOOL 0x80 ;  /* 0x000000800000784c */ /* 0x000fe20000000000 */
[----:B------:R-:W-:-:S09]  /*0410*/  ULEA UR5, UR4, UR5, 0x18 ;  /* 0x0000000504057291 */ /* 0x000fd2000f8ec0ff */
[----:B------:R5:W-:Y:S03]  /*0420*/  @P0 STS.U8 [UR5], R2 ;  /* 0x00000002ff000988 */ /* 0x000be60008000005 */
.L_x_5:
[----:B------:R-:W5:Y:S01]  /*0430*/  S2UR UR4, SR_CTAID.Z ;  /* 0x00000000000479c3 */ /* 0x000f620000002700 */
[----:B------:R-:W4:Y:S01]  /*0440*/  LDCU UR5, c[0x0][0x370] ;  /* 0x00006e00ff0577ac */ /* 0x000f220008000800 */
[C---:B------:R-:W-:Y:S01]  /*0450*/  ISETP.GE.U32.AND P0, PT, R68.reuse, 0x20, PT ;  /* 0x000000204400780c */ /* 0x040fe20003f06070 */
[----:B--2--5:R-:W-:Y:S01]  /*0460*/  VIADD R2, R3, 0xffffffff ;  /* 0xffffffff03027836 */ /* 0x024fe20000000000 */
[C---:B------:R-:W-:Y:S01]  /*0470*/  ISETP.NE.U32.AND P3, PT, R68.reuse, RZ, PT ;  /* 0x000000ff4400720c */ /* 0x040fe20003f65070 */
[----:B------:R-:W2:Y:S01]  /*0480*/  LDCU UR6, c[0x0][0x374] ;  /* 0x00006e80ff0677ac */ /* 0x000ea20008000800 */
[----:B------:R-:W-:Y:S01]  /*0490*/  LEA R13, R68, UR12, 0x2 ;  /* 0x0000000c440d7c11 */ /* 0x000fe2000f8e10ff */
[----:B----4-:R-:W-:Y:S01]  /*04a0*/  VIADD R10, R12, 0xffffffff ;  /* 0xffffffff0c0a7836 */ /* 0x010fe20000000000 */
[----:B------:R-:W4:Y:S01]  /*04b0*/  S2UR UR27, SR_CTAID.X ;  /* 0x00000000001b79c3 */ /* 0x000f220000002500 */
[----:B------:R-:W5:Y:S01]  /*04c0*/  LDCU.64 UR14, c[0x0][0x3c0] ;  /* 0x00007800ff0e77ac */ /* 0x000f620008000a00 */
[----:B------:R-:W-:Y:S01]  /*04d0*/  R2UR UR32, R4 ;  /* 0x00000000042072ca */ /* 0x000fe200000e0000 */
[----:B------:R-:W-:Y:S04]  /*04e0*/  BSSY.RECONVERGENT B0, `(.L_x_6) ;  /* 0x0000011000007945 */ /* 0x000fe80003800200 */
[----:B------:R3:W-:Y:S01]  /*04f0*/  @!P0 STS [R13], RZ ;  /* 0x000000ff0d008388 */ /* 0x0007e20000000800 */
[----:B------:R-:W-:-:S03]  /*0500*/  NOP ;  /* 0x0000000000007918 */ /* 0x000fc60000000000 */
[----:B------:R3:W-:Y:S02]  /*0510*/  @!P3 STS [UR12+0x24], R2 ;  /* 0x00002402ff00b988 */ /* 0x0007e4000800080c */
[----:B--23--:R-:W-:Y:S02]  /*0520*/  UIMAD UR4, UR4, UR6, UR13 ;  /* 0x00000006040472a4 */ /* 0x00cfe4000f8e020d */
[----:B------:R2:W-:Y:S02]  /*0530*/  @!P3 STS [UR12+0x20], R10 ;  /* 0x0000200aff00b988 */ /* 0x0005e4000800080c */
[----:B----4-:R-:W-:-:S04]  /*0540*/  UIMAD UR4, UR4, UR5, UR27 ;  /* 0x00000005040472a4 */ /* 0x010fc8000f8e021b */
[----:B------:R-:W-:-:S04]  /*0550*/  UIMAD UR4, UR4, 0x180, URZ ;  /* 0x00000180040478a4 */ /* 0x000fc8000f8e02ff */
[----:B-----5:R-:W-:-:S04]  /*0560*/  UIADD3 UR8, UP0, UPT, UR4, UR14, URZ ;  /* 0x0000000e04087290 */ /* 0x020fc8000ff1e0ff */
[----:B------:R-:W-:Y:S01]  /*0570*/  ULEA.HI.X.SX32 UR9, UR4, UR15, 0x1, UP0 ;  /* 0x0000000f04097291 */ /* 0x000fe200080f0eff */
[----:B--2---:R-:W-:Y:S11]  /*0580*/  @P3 BRA `(.L_x_7) ;  /* 0x0000000000183947 */ /* 0x004ff60003800000 */
[----:B------:R-:W2:Y:S01]  /*0590*/  LDS R3, [UR12+0x8] ;  /* 0x0000080cff037984 */ /* 0x000ea20008000800 */
[----:B------:R-:W3:Y:S01]  /*05a0*/  LDC.64 R6, c[0x0][0x380] ;  /* 0x0000e000ff067b82 */ /* 0x000ee20000000a00 */
[----:B------:R-:W-:Y:S02]  /*05b0*/  IMAD.MOV.U32 R4, RZ, RZ, 0x70 ;  /* 0x00000070ff047424 */ /* 0x000fe400078e00ff */
[----:B---3--:R3:W-:Y:S03]  /*05c0*/  STS.64 [UR12], R6 ;  /* 0x00000006ff007988 */ /* 0x0087e60008000a0c */
[----:B--2---:R-:W-:-:S05]  /*05d0*/  LOP3.LUT R3, R3, 0x10, R4, 0xd8, !PT ;  /* 0x0000001003037812 */ /* 0x004fca00078ed804 */
[----:B------:R3:W-:Y:S02]  /*05e0*/  STS [UR12+0x8], R3 ;  /* 0x00000803ff007988 */ /* 0x0007e4000800080c */
.L_x_7:
[----:B------:R-:W-:Y:S05]  /*05f0*/  BSYNC.RECONVERGENT B0 ;  /* 0x0000000000007941 */ /* 0x000fea0003800200 */
.L_x_6:
[----:B------:R-:W-:Y:S04]  /*0600*/  BSSY.RECONVERGENT B0, `(.L_x_8) ;  /* 0x000000a000007945 */ /* 0x000fe80003800200 */
[----:B------:R-:W-:Y:S05]  /*0610*/  @P3 BRA `(.L_x_9) ;  /* 0x0000000000203947 */ /* 0x000fea0003800000 */
[----:B---3--:R-:W2:Y:S01]  /*0620*/  LDS R3, [UR12+0x34] ;  /* 0x0000340cff037984 */ /* 0x008ea20008000800 */
[----:B------:R-:W-:Y:S02]  /*0630*/  IMAD.MOV.U32 R4, RZ, RZ, 0x1f000000 ;  /* 0x1f000000ff047424 */ /* 0x000fe400078e00ff */
[----:B------:R-:W-:Y:S01]  /*0640*/  @!P3 IMAD.MOV.U32 R5, RZ, RZ, 0x3f ;  /* 0x0000003fff05b424 */ /* 0x000fe200078e00ff */
[----:B------:R-:W3:Y:S02]  /*0650*/  @!P3 LDS R6, [UR12+0x38] ;  /* 0x0000380cff06b984 */ /* 0x000ee40008000800 */
[----:B--2---:R-:W-:Y:S02]  /*0660*/  LOP3.LUT R3, R3, 0xff000000, R4, 0xb8, !PT ;  /* 0xff00000003037812 */ /* 0x004fe400078eb804 */
[----:B---3--:R-:W-:-:S03]  /*0670*/  @!P3 LOP3.LUT R4, R6, 0xff, R5, 0xb8, !PT ;  /* 0x000000ff0604b812 */ /* 0x008fc600078eb805 */
[----:B------:R2:W-:Y:S04]  /*0680*/  STS [UR12+0x34], R3 ;  /* 0x00003403ff007988 */ /* 0x0005e8000800080c */
[----:B------:R2:W-:Y:S02]  /*0690*/  @!P3 STS [UR12+0x38], R4 ;  /* 0x00003804ff00b988 */ /* 0x0005e4000800080c */
.L_x_9:
[----:B------:R-:W-:Y:S05]  /*06a0*/  BSYNC.RECONVERGENT B0 ;  /* 0x0000000000007941 */ /* 0x000fea0003800200 */
.L_x_8:
[----:B------:R-:W-:Y:S04]  /*06b0*/  BSSY.RECONVERGENT B0, `(.L_x_10) ;  /* 0x000000e000007945 */ /* 0x000fe80003800200 */
[----:B------:R-:W-:Y:S05]  /*06c0*/  @P3 BRA `(.L_x_11) ;  /* 0x0000000000303947 */ /* 0x000fea0003800000 */
[----:B--2---:R-:W2:Y:S01]  /*06d0*/  LDS R4, [UR12+0x34] ;  /* 0x0000340cff047984 */ /* 0x004ea20008000800 */
[----:B------:R-:W4:Y:S03]  /*06e0*/  LDC.64 R8, c[0x0][0x3a8] ;  /* 0x0000ea00ff087b82 */ /* 0x000f260000000a00 */
[----:B---3--:R-:W3:Y:S01]  /*06f0*/  LDS R3, [UR12+0x1c] ;  /* 0x00001c0cff037984 */ /* 0x008ee20008000800 */
[C---:B----4-:R-:W-:Y:S01]  /*0700*/  SHF.L.U64.HI R6, R8.reuse, 0x1, R9 ;  /* 0x0000000108067819 */ /* 0x050fe20000010209 */
[----:B------:R-:W-:-:S03]  /*0710*/  IMAD.SHL.U32 R5, R8, 0x2, RZ ;  /* 0x0000000208057824 */ /* 0x000fc600078e00ff */
[--C-:B------:R-:W-:Y:S02]  /*0720*/  SHF.R.U32.HI R8, RZ, 0x4, R6.reuse ;  /* 0x00000004ff087819 */ /* 0x100fe40000011606 */
[----:B------:R-:W-:-:S05]  /*0730*/  SHF.R.U64 R5, R5, 0x4, R6 ;  /* 0x0000000405057819 */ /* 0x000fca0000001206 */
[----:B------:R4:W-:Y:S01]  /*0740*/  STS [UR12+0xc], R5 ;  /* 0x00000c05ff007988 */ /* 0x0009e2000800080c */
[----:B--2---:R-:W-:Y:S02]  /*0750*/  LOP3.LUT R4, R4, 0x7, RZ, 0xb8, !PT ;  /* 0x0000000704047812 */ /* 0x004fe400078eb8ff */
[----:B---3--:R-:W-:-:S03]  /*0760*/  LOP3.LUT R3, R3, 0xf, R8, 0xb8, !PT ;  /* 0x0000000f03037812 */ /* 0x008fc600078eb808 */
[----:B------:R4:W-:Y:S04]  /*0770*/  STS [UR12+0x34], R4 ;  /* 0x00003404ff007988 */ /* 0x0009e8000800080c */
[----:B------:R4:W-:Y:S02]  /*0780*/  STS [UR12+0x1c], R3 ;  /* 0x00001c03ff007988 */ /* 0x0009e4000800080c */
.L_x_11:
[----:B------:R-:W-:Y:S05]  /*0790*/  BSYNC.RECONVERGENT B0 ;  /* 0x0000000000007941 */ /* 0x000fea0003800200 */
.L_x_10:
[----:B------:R-:W-:Y:S04]  /*07a0*/  BSSY.RECONVERGENT B1, `(.L_x_12) ;  /* 0x000001a000017945 */ /* 0x000fe80003800200 */
[----:B------:R-:W-:Y:S04]  /*07b0*/  BSSY.RELIABLE B0, `(.L_x_13) ;  /* 0x0000015000007945 */ /* 0x000fe80003800100 */
[----:B------:R-:W-:Y:S05]  /*07c0*/  @P3 BRA `(.L_x_14) ;  /* 0x0000000000203947 */ /* 0x000fea0003800000 */
[----:B--234-:R-:W2:Y:S02]  /*07d0*/  LDS R3, [UR12+0x34] ;  /* 0x0000340cff037984 */ /* 0x01cea40008000800 */
[----:B--2---:R-:W-:-:S05]  /*07e0*/  LOP3.LUT R3, R3, 0x38, RZ, 0xb8, !PT ;  /* 0x0000003803037812 */ /* 0x004fca00078eb8ff */
[----:B------:R2:W-:Y:S01]  /*07f0*/  STS [UR12+0x34], R3 ;  /* 0x00003403ff007988 */ /* 0x0005e2000800080c */
[----:B------:R-:W-:Y:S05]  /*0800*/  @P3 BRA `(.L_x_15) ;  /* 0x0000000000203947 */ /* 0x000fea0003800000 */
[----:B--2---:R-:W2:Y:S01]  /*0810*/  LDS R3, [UR12+0x8] ;  /* 0x0000080cff037984 */ /* 0x004ea20008000800 */
[----:B------:R-:W-:-:S05]  /*0820*/  IMAD.MOV.U32 R4, RZ, RZ, 0x780 ;  /* 0x00000780ff047424 */ /* 0x000fca00078e00ff */
[----:B--2---:R-:W-:-:S05]  /*0830*/  LOP3.LUT R3, R3, 0x500, R4, 0xd8, !PT ;  /* 0x0000050003037812 */ /* 0x004fca00078ed804 */
[----:B------:R5:W-:Y:S02]  /*0840*/  STS [UR12+0x8], R3 ;  /* 0x00000803ff007988 */ /* 0x000be4000800080c */
.L_x_14:
[----:B------:R-:W-:Y:S05]  /*0850*/  @P3 BRA `(.L_x_16) ;  /* 0x0000000000283947 */ /* 0x000fea0003800000 */
[----:B--2345:R-:W2:Y:S02]  /*0860*/  LDS R3, [UR12+0x8] ;  /* 0x0000080cff037984 */ /* 0x03cea40008000800 */
[----:B--2---:R-:W-:-:S05]  /*0870*/  LOP3.LUT R3, R3, 0x1800, RZ, 0xb8, !PT ;  /* 0x0000180003037812 */ /* 0x004fca00078eb8ff */
[----:B------:R3:W-:Y:S02]  /*0880*/  STS [UR12+0x8], R3 ;  /* 0x00000803ff007988 */ /* 0x0007e4000800080c */
.L_x_15:
[----:B------:R-:W-:Y:S05]  /*0890*/  @P3 BREAK.RELIABLE B0 ;  /* 0x0000000000003942 */ /* 0x000fea0003800100 */
[----:B------:R-:W-:Y:S05]  /*08a0*/  @P3 BRA `(.L_x_17) ;  /* 0x0000000000243947 */ /* 0x000fea0003800000 */
[----:B------:R-:W4:Y:S01]  /*08b0*/  LDS R4, [UR12+0x8] ;  /* 0x0000080cff047984 */ /* 0x000f220008000800 */
[----:B--23--:R-:W-:-:S05]  /*08c0*/  IMAD.MOV.U32 R3, RZ, RZ, 0x6000 ;  /* 0x00006000ff037424 */ /* 0x00cfca00078e00ff */
[----:B----4-:R-:W-:-:S04]  /*08d0*/  LOP3.LUT R3, R4, 0x4000, R3, 0xd8, !PT ;  /* 0x0000400004037812 */ /* 0x010fc800078ed803 */
[----:B------:R-:W-:-:S05]  /*08e0*/  LOP3.LUT R3, R3, 0x400000, RZ, 0xb8, !PT ;  /* 0x0040000003037812 */ /* 0x000fca00078eb8ff */
[----:B------:R2:W-:Y:S02]  /*08f0*/  STS [UR12+0x8], R3 ;  /* 0x00000803ff007988 */ /* 0x0005e4000800080c */
.L_x_16:
[----:B------:R-:W-:Y:S05]  /*0900*/  BSYNC.RELIABLE B0 ;  /* 0x0000000000007941 */ /* 0x000fea0003800100 */
.L_x_13:
[----:B--2345:R-:W2:Y:S02]  /*0910*/  @!P3 LDS R3, [UR12+0x8] ;  /* 0x0000080cff03b984 */ /* 0x03cea40008000800 */
[----:B--2---:R-:W-:-:S05]  /*0920*/  @!P3 LOP3.LUT R3, R3, 0x8000, RZ, 0xb8, !PT ;  /* 0x000080000303b812 */ /* 0x004fca00078eb8ff */
[----:B------:R4:W-:Y:S02]  /*0930*/  @!P3 STS [UR12+0x8], R3 ;  /* 0x00000803ff00b988 */ /* 0x0009e4000800080c */
.L_x_17:
[----:B------:R-:W-:Y:S05]  /*0940*/  BSYNC.RECONVERGENT B1 ;  /* 0x0000000000017941 */ /* 0x000fea0003800200 */
.L_x_12:
[----:B------:R-:W-:Y:S05]  /*0950*/  WARPSYNC.ALL ;  /* 0x0000000000007948 */ /* 0x000fea0003800000 */
[----:B------:R-:W-:Y:S01]  /*0960*/  NOP ;  /* 0x0000000000007918 */ /* 0x000fe20000000000 */
[----:B------:R-:W5:Y:S02]  /*0970*/  LDC R6, c[0x0][0x39c] ;  /* 0x0000e700ff067b82 */ /* 0x000f640000000800 */
[----:B-----5:R-:W-:Y:S01]  /*0980*/  VIADD R6, R6, 0xffffffff ;  /* 0xffffffff06067836 */ /* 0x020fe20000000000 */
[----:B------:R-:W-:Y:S06]  /*0990*/  @P0 BRA `(.L_x_18) ;  /* 0x0000000000300947 */ /* 0x000fec0003800000 */
[----:B--234-:R-:W2:Y:S01]  /*09a0*/  S2R R3, SR_LANEID ;  /* 0x0000000000037919 */ /* 0x01cea20000000000 */
[----:B------:R-:W-:Y:S05]  /*09b0*/  WARPSYNC.ALL ;  /* 0x0000000000007948 */ /* 0x000fea0003800000 */
[----:B------:R-:W-:Y:S01]  /*09c0*/  NOP ;  /* 0x0000000000007918 */ /* 0x000fe20000000000 */
[----:B--2---:R-:W-:-:S05]  /*09d0*/  IMAD.SHL.U32 R3, R3, 0x4, RZ ;  /* 0x0000000403037824 */ /* 0x004fca00078e00ff */
[----:B------:R-:W2:Y:S01]  /*09e0*/  LDS R7, [R3+UR12] ;  /* 0x0000000c03077984 */ /* 0x000ea20008000800 */
[----:B------:R-:W-:-:S05]  /*09f0*/  IADD3 R4, P1, PT, R3, UR8, RZ ;  /* 0x0000000803047c10 */ /* 0x000fca000ff3e0ff */
[----:B------:R-:W-:-:S05]  /*0a00*/  IMAD.X R5, RZ, RZ, UR9, P1 ;  /* 0x00000009ff057e24 */ /* 0x000fca00088e06ff */
[----:B--2---:R5:W2:Y:S01]  /*0a10*/  ATOMG.E.EXCH.STRONG.GPU PT, RZ, [R4], R7 ;  /* 0x0000000704ff73a8 */ /* 0x004aa200041ee100 */
[----:B------:R-:W-:-:S04]  /*0a20*/  DEPBAR {5,4,3,2,1,0} ;  /* 0x0000003f0000791a */ /* 0x000fc80000000000 */
[----:B------:R-:W3:Y:S02]  /*0a30*/  CCTL.E.C.LDCU.IV.DEEP [UR8] ;  /* 0x0000000008007540 */ /* 0x000ee40009c08000 */
[----:B---3--:R5:W-:Y:S01]  /*0a40*/  UTMACCTL.IV [UR8] ;  /* 0x00000000080079b9 */ /* 0x008be20008000000 */
[----:B------:R-:W-:Y:S01]  /*0a50*/  NOP ;  /* 0x0000000000007918 */ /* 0x000fe20000000000 */
.L_x_18:
[----:B------:R-:W-:Y:S05]  /*0a60*/  @P0 BRA `(.L_x_19) ;  /* 0x00000000000c0947 */ /* 0x000fea0003800000 */
[----:B------:R0:W-:Y:S01]  /*0a70*/  UTMACMDFLUSH ;  /* 0x00000000000079b7 */ /* 0x0001e20000000000 */
[----:B------:R-:W-:Y:S05]  /*0a80*/  @P0 BRA `(.L_x_19) ;  /* 0x0000000000040947 */ /* 0x000fea0003800000 */
[----:B------:R-:W-:-:S04]  /*0a90*/  DEPBAR.LE SB0, 0x0 ;  /* 0x000080000000791a */ /* 0x000fc80000000000 */
.L_x_19:
[----:B------:R-:W-:Y:S05]  /*0aa0*/  WARPSYNC.ALL ;  /* 0x0000000000007948 */ /* 0x000fea0003800000 */
[----:B------:R-:W-:Y:S01]  /*0ab0*/  NOP ;  /* 0x0000000000007918 */ /* 0x000fe20000000000 */
[----:B--2---:R-:W-:Y:S06]  /*0ac0*/  BAR.SYNC.DEFER_BLOCKING 0x0 ;  /* 0x0000000000007b1d */ /* 0x004fec0000010000 */
[----:B------:R-:W-:Y:S02]  /*0ad0*/  BSSY.RECONVERGENT B1, `(.L_x_20) ;  /* 0x000000b000017945 */ /* 0x000fe40003800200 */
[----:B------:R-:W-:Y:S06]  /*0ae0*/  BAR.SYNC.DEFER_BLOCKING 0x0 ;  /* 0x0000000000007b1d */ /* 0x000fec0000010000 */
[----:B------:R2:W-:Y:S01]  /*0af0*/  @!P0 STS [R13], RZ ;  /* 0x000000ff0d008388 */ /* 0x0005e20000000800 */
[----:B------:R-:W-:Y:S01]  /*0b00*/  NOP ;  /* 0x0000000000007918 */ /* 0x000fe20000000000 */
[----:B------:R-:W-:Y:S05]  /*0b10*/  @P3 BRA `(.L_x_21) ;  /* 0x0000000000183947 */ /* 0x000fea0003800000 */
[----:B---34-:R-:W3:Y:S01]  /*0b20*/  LDS R3, [UR12+0x8] ;  /* 0x0000080cff037984 */ /* 0x018ee20008000800 */
[----:B------:R-:W4:Y:S01]  /*0b30*/  LDC.64 R8, c[0x0][0x388] ;  /* 0x0000e200ff087b82 */ /* 0x000f220000000a00 */
[----:B-----5:R-:W-:Y:S02]  /*0b40*/  IMAD.MOV.U32 R4, RZ, RZ, 0x70 ;  /* 0x00000070ff047424 */ /* 0x020fe400078e00ff */
[----:B----4-:R4:W-:Y:S03]  /*0b50*/  STS.64 [UR12], R8 ;  /* 0x00000008ff007988 */ /* 0x0109e60008000a0c */
[----:B---3--:R-:W-:-:S05]  /*0b60*/  LOP3.LUT R3, R3, 0x10, R4, 0xd8, !PT ;  /* 0x0000001003037812 */ /* 0x008fca00078ed804 */
[----:B------:R4:W-:Y:S02]  /*0b70*/  STS [UR12+0x8], R3 ;  /* 0x00000803ff007988 */ /* 0x0009e4000800080c */
.L_x_21:
[----:B-----5:R-:W-:Y:S05]  /*0b80*/  BSYNC.RECONVERGENT B1 ;  /* 0x0000000000017941 */ /* 0x020fea0003800200 */
.L_x_20:
[----:B------:R-:W-:Y:S04]  /*0b90*/  BSSY.RECONVERGENT B1, `(.L_x_22) ;  /* 0x000000a000017945 */ /* 0x000fe80003800200 */
[----:B------:R-:W-:Y:S05]  /*0ba0*/  @P3 BRA `(.L_x_23) ;  /* 0x0000000000203947 */ /* 0x000fea0003800000 */
[----:B---34-:R-:W3:Y:S01]  /*0bb0*/  LDS R3, [UR12+0x34] ;  /* 0x0000340cff037984 */ /* 0x018ee20008000800 */
[----:B------:R-:W-:Y:S02]  /*0bc0*/  IMAD.MOV.U32 R4, RZ, RZ, 0x3f000000 ;  /* 0x3f000000ff047424 */ /* 0x000fe400078e00ff */
[----:B------:R-:W-:Y:S01]  /*0bd0*/  @!P3 IMAD.MOV.U32 R5, RZ, RZ, 0x1f ;  /* 0x0000001fff05b424 */ /* 0x000fe200078e00ff */
[----:B------:R-:W4:Y:S02]  /*0be0*/  @!P3 LDS R8, [UR12+0x38] ;  /* 0x0000380cff08b984 */ /* 0x000f240008000800 */
[----:B---3--:R-:W-:Y:S02]  /*0bf0*/  LOP3.LUT R3, R3, 0xff000000, R4, 0xb8, !PT ;  /* 0xff00000003037812 */ /* 0x008fe400078eb804 */
[----:B----4-:R-:W-:-:S03]  /*0c00*/  @!P3 LOP3.LUT R4, R8, 0xff, R5, 0xb8, !PT ;  /* 0x000000ff0804b812 */ /* 0x010fc600078eb805 */
[----:B------:R5:W-:Y:S04]  /*0c10*/  STS [UR12+0x34], R3 ;  /* 0x00003403ff007988 */ /* 0x000be8000800080c */
[----:B------:R5:W-:Y:S02]  /*0c20*/  @!P3 STS [UR12+0x38], R4 ;  /* 0x00003804ff00b988 */ /* 0x000be4000800080c */
.L_x_23:
[----:B------:R-:W-:Y:S05]  /*0c30*/  BSYNC.RECONVERGENT B1 ;  /* 0x0000000000017941 */ /* 0x000fea0003800200 */
.L_x_22:
[----:B------:R-:W-:Y:S04]  /*0c40*/  BSSY.RECONVERGENT B1, `(.L_x_24) ;  /* 0x0000004000017945 */ /* 0x000fe80003800200 */
[----:B------:R-:W-:Y:S05]  /*0c50*/  @P3 BRA `(.L_x_25) ;  /* 0x0000000000083947 */ /* 0x000fea0003800000 */
[----:B------:R2:W-:Y:S04]  /*0c60*/  STS [UR12+0x24], R10 ;  /* 0x0000240aff007988 */ /* 0x0005e8000800080c */
[----:B------:R2:W-:Y:S02]  /*0c70*/  STS [UR12+0x20], R6 ;  /* 0x00002006ff007988 */ /* 0x0005e4000800080c */
.L_x_25:
[----:B------:R-:W-:Y:S05]  /*0c80*/  BSYNC.RECONVERGENT B1 ;  /* 0x0000000000017941 */ /* 0x000fea0003800200 */
.L_x_24:
[----:B------:R-:W-:Y:S04]  /*0c90*/  BSSY.RECONVERGENT B1, `(.L_x_26) ;  /* 0x000000e000017945 */ /* 0x000fe80003800200 */
[----:B------:R-:W-:Y:S05]  /*0ca0*/  @P3 BRA `(.L_x_27) ;  /* 0x0000000000303947 */ /* 0x000fea0003800000 */
[----:B-----5:R-:W5:Y:S01]  /*0cb0*/  LDS R4, [UR12+0x34] ;  /* 0x0000340cff047984 */ /* 0x020f620008000800 */
[----:B--2---:R-:W2:Y:S03]  /*0cc0*/  LDC.64 R10, c[0x0][0x3b0] ;  /* 0x0000ec00ff0a7b82 */ /* 0x004ea60000000a00 */
[----:B---34-:R-:W3:Y:S01]  /*0cd0*/  LDS R3, [UR12+0x1c] ;  /* 0x00001c0cff037984 */ /* 0x018ee20008000800 */
[C---:B--2---:R-:W-:Y:S01]  /*0ce0*/  SHF.L.U64.HI R8, R10.reuse, 0x1, R11 ;  /* 0x000000010a087819 */ /* 0x044fe2000001020b */
[----:B------:R-:W-:-:S03]  /*0cf0*/  IMAD.SHL.U32 R5, R10, 0x2, RZ ;  /* 0x000000020a057824 */ /* 0x000fc600078e00ff */
[--C-:B------:R-:W-:Y:S02]  /*0d00*/  SHF.R.U32.HI R10, RZ, 0x4, R8.reuse ;  /* 0x00000004ff0a7819 */ /* 0x100fe40000011608 */
[----:B------:R-:W-:-:S05]  /*0d10*/  SHF.R.U64 R5, R5, 0x4, R8 ;  /* 0x0000000405057819 */ /* 0x000fca0000001208 */
[----:B------:R2:W-:Y:S01]  /*0d20*/  STS [UR12+0xc], R5 ;  /* 0x00000c05ff007988 */ /* 0x0005e2000800080c */
[----:B-----5:R-:W-:Y:S02]  /*0d30*/  LOP3.LUT R4, R4, 0x7, RZ, 0xb8, !PT ;  /* 0x0000000704047812 */ /* 0x020fe400078eb8ff */
[----:B---3--:R-:W-:-:S03]  /*0d40*/  LOP3.LUT R3, R3, 0xf, R10, 0xb8, !PT ;  /* 0x0000000f03037812 */ /* 0x008fc600078eb80a */
[----:B------:R2:W-:Y:S04]  /*0d50*/  STS [UR12+0x34], R4 ;  /* 0x00003404ff007988 */ /* 0x0005e8000800080c */
[----:B------:R2:W-:Y:S02]  /*0d60*/  STS [UR12+0x1c], R3 ;  /* 0x00001c03ff007988 */ /* 0x0005e4000800080c */
.L_x_27:
[----:B------:R-:W-:Y:S05]  /*0d70*/  BSYNC.RECONVERGENT B1 ;  /* 0x0000000000017941 */ /* 0x000fea0003800200 */
.L_x_26:
[----:B------:R-:W-:Y:S04]  /*0d80*/  BSSY.RECONVERGENT B2, `(.L_x_28) ;  /* 0x000001a000027945 */ /* 0x000fe80003800200 */
[----:B------:R-:W-:Y:S04]  /*0d90*/  BSSY.RELIABLE B1, `(.L_x_29) ;  /* 0x0000015000017945 */ /* 0x000fe80003800100 */
[----:B------:R-:W-:Y:S05]  /*0da0*/  @P3 BRA `(.L_x_30) ;  /* 0x0000000000203947 */ /* 0x000fea0003800000 */
[----:B--2345:R-:W2:Y:S02]  /*0db0*/  LDS R3, [UR12+0x34] ;  /* 0x0000340cff037984 */ /* 0x03cea40008000800 */
[----:B--2---:R-:W-:-:S05]  /*0dc0*/  LOP3.LUT R3, R3, 0x38, RZ, 0xb8, !PT ;  /* 0x0000003803037812 */ /* 0x004fca00078eb8ff */
[----:B------:R2:W-:Y:S01]  /*0dd0*/  STS [UR12+0x34], R3 ;  /* 0x00003403ff007988 */ /* 0x0005e2000800080c */
[----:B------:R-:W-:Y:S05]  /*0de0*/  @P3 BRA `(.L_x_31) ;  /* 0x0000000000203947 */ /* 0x000fea0003800000 */
[----:B--2---:R-:W2:Y:S01]  /*0df0*/  LDS R3, [UR12+0x8] ;  /* 0x0000080cff037984 */ /* 0x004ea20008000800 */
[----:B------:R-:W-:-:S05]  /*0e00*/  IMAD.MOV.U32 R4, RZ, RZ, 0x780 ;  /* 0x00000780ff047424 */ /* 0x000fca00078e00ff */
[----:B--2---:R-:W-:-:S05]  /*0e10*/  LOP3.LUT R3, R3, 0x500, R4, 0xd8, !PT ;  /* 0x0000050003037812 */ /* 0x004fca00078ed804 */
[----:B------:R2:W-:Y:S02]  /*0e20*/  STS [UR12+0x8], R3 ;  /* 0x00000803ff007988 */ /* 0x0005e4000800080c */
.L_x_30:
[----:B------:R-:W-:Y:S05]  /*0e30*/  @P3 BRA `(.L_x_32) ;  /* 0x0000000000283947 */ /* 0x000fea0003800000 */
[----:B--2345:R-:W2:Y:S02]  /*0e40*/  LDS R3, [UR12+0x8] ;  /* 0x0000080cff037984 */ /* 0x03cea40008000800 */
[----:B--2---:R-:W-:-:S05]  /*0e50*/  LOP3.LUT R3, R3, 0x1800, RZ, 0xb8, !PT ;  /* 0x0000180003037812 */ /* 0x004fca00078eb8ff */
[----:B------:R3:W-:Y:S02]  /*0e60*/  STS [UR12+0x8], R3 ;  /* 0x00000803ff007988 */ /* 0x0007e4000800080c */
.L_x_31:
[----:B------:R-:W-:Y:S05]  /*0e70*/  @P3 BREAK.RELIABLE B1 ;  /* 0x0000000000013942 */ /* 0x000fea0003800100 */
[----:B------:R-:W-:Y:S05]  /*0e80*/  @P3 BRA `(.L_x_33) ;  /* 0x0000000000243947 */ /* 0x000fea0003800000 */
[----:B--23--:R-:W2:Y:S01]  /*0e90*/  LDS R3, [UR12+0x8] ;  /* 0x0000080cff037984 */ /* 0x00cea20008000800 */
[----:B------:R-:W-:-:S05]  /*0ea0*/  IMAD.MOV.U32 R4, RZ, RZ, 0x6000 ;  /* 0x00006000ff047424 */ /* 0x000fca00078e00ff */
[----:B--2---:R-:W-:-:S04]  /*0eb0*/  LOP3.LUT R3, R3, 0x6000, R4, 0xd8, !PT ;  /* 0x0000600003037812 */ /* 0x004fc800078ed804 */
[----:B------:R-:W-:-:S05]  /*0ec0*/  LOP3.LUT R3, R3, 0x400000, RZ, 0xb8, !PT ;  /* 0x0040000003037812 */ /* 0x000fca00078eb8ff */
[----:B------:R2:W-:Y:S02]  /*0ed0*/  STS [UR12+0x8], R3 ;  /* 0x00000803ff007988 */ /* 0x0005e4000800080c */
.L_x_32:
[----:B------:R-:W-:Y:S05]  /*0ee0*/  BSYNC.RELIABLE B1 ;  /* 0x0000000000017941 */ /* 0x000fea0003800100 */
.L_x_29:
[----:B--2345:R-:W2:Y:S02]  /*0ef0*/  @!P3 LDS R3, [UR12+0x8] ;  /* 0x0000080cff03b984 */ /* 0x03cea40008000800 */
[----:B--2---:R-:W-:-:S05]  /*0f00*/  @!P3 LOP3.LUT R3, R3, 0x8000, RZ, 0xb8, !PT ;  /* 0x000080000303b812 */ /* 0x004fca00078eb8ff */
[----:B------:R4:W-:Y:S02]  /*0f10*/  @!P3 STS [UR12+0x8], R3 ;  /* 0x00000803ff00b988 */ /* 0x0009e4000800080c */
.L_x_33:
[----:B------:R-:W-:Y:S05]  /*0f20*/  BSYNC.RECONVERGENT B2 ;  /* 0x0000000000027941 */ /* 0x000fea0003800200 */
.L_x_28:
[----:B------:R-:W-:Y:S05]  /*0f30*/  WARPSYNC.ALL ;  /* 0x0000000000007948 */ /* 0x000fea0003800000 */
[----:B------:R-:W-:Y:S01]  /*0f40*/  NOP ;  /* 0x0000000000007918 */ /* 0x000fe20000000000 */
[----:B------:R-:W-:-:S04]  /*0f50*/  UIADD3 UR5, UPT, UPT, UR4, 0x80, URZ ;  /* 0x0000008004057890 */ /* 0x000fc8000fffe0ff */
[----:B------:R-:W-:-:S04]  /*0f60*/  UIADD3 UR10, UP0, UPT, UR5, UR14, URZ ;  /* 0x0000000e050a7290 */ /* 0x000fc8000ff1e0ff */
[----:B------:R-:W-:Y:S01]  /*0f70*/  ULEA.HI.X.SX32 UR11, UR5, UR15, 0x1, UP0 ;  /* 0x0000000f050b7291 */ /* 0x000fe200080f0eff */
[----:B------:R-:W-:Y:S11]  /*0f80*/  @P0 BRA `(.L_x_34) ;  /* 0x0000000000300947 */ /* 0x000ff60003800000 */
        /* <DEDUP_REMOVED lines=12> */
.L_x_34:
[----:B------:R-:W-:Y:S05]  /*1050*/  @P0 BRA `(.L_x_35) ;  /* 0x00000000000c0947 */ /* 0x000fea0003800000 */
[----:B------:R0:W-:Y:S01]  /*1060*/  UTMACMDFLUSH ;  /* 0x00000000000079b7 */ /* 0x0001e20000000000 */
[----:B------:R-:W-:Y:S05]  /*1070*/  @P0 BRA `(.L_x_35) ;  /* 0x0000000000040947 */ /* 0x000fea0003800000 */
[----:B------:R-:W-:-:S04]  /*1080*/  DEPBAR.LE SB0, 0x0 ;  /* 0x000080000000791a */ /* 0x000fc80000000000 */
.L_x_35:
        /* <DEDUP_REMOVED lines=8> */
[----:B---345:R-:W3:Y:S01]  /*1110*/  LDS R3, [UR12+0x8] ;  /* 0x0000080cff037984 */ /* 0x038ee20008000800 */
[----:B------:R-:W4:Y:S01]  /*1120*/  LDC.64 R8, c[0x0][0x390] ;  /* 0x0000e400ff087b82 */ /* 0x000f220000000a00 */
[----:B------:R-:W-:Y:S02]  /*1130*/  IMAD.MOV.U32 R4, RZ, RZ, 0x70 ;  /* 0x00000070ff047424 */ /* 0x000fe400078e00ff */
[----:B----4-:R4:W-:Y:S03]  /*1140*/  STS.64 [UR12], R8 ;  /* 0x00000008ff007988 */ /* 0x0109e60008000a0c */
[----:B---3--:R-:W-:-:S05]  /*1150*/  LOP3.LUT R3, R3, 0x10, R4, 0xd8, !PT ;  /* 0x0000001003037812 */ /* 0x008fca00078ed804 */
[----:B------:R4:W-:Y:S02]  /*1160*/  STS [UR12+0x8], R3 ;  /* 0x00000803ff007988 */ /* 0x0009e4000800080c */
.L_x_37:
[----:B-----5:R-:W-:Y:S05]  /*1170*/  BSYNC.RECONVERGENT B2 ;  /* 0x0000000000027941 */ /* 0x020fea0003800200 */
.L_x_36:
[----:B------:R-:W-:Y:S04]  /*1180*/  BSSY.RECONVERGENT B3, `(.L_x_38) ;  /* 0x0000011000037945 */ /* 0x000fe80003800200 */
[----:B------:R-:W-:Y:S04]  /*1190*/  BSSY.RELIABLE B2, `(.L_x_39) ;  /* 0x000000e000027945 */ /* 0x000fe80003800100 */
[----:B------:R-:W-:Y:S05]  /*11a0*/  @P3 BRA `(.L_x_40) ;  /* 0x0000000000243947 */ /* 0x000fea0003800000 */
[----:B---34-:R-:W3:Y:S01]  /*11b0*/  LDS R3, [UR12+0x34] ;  /* 0x0000340cff037984 */ /* 0x018ee20008000800 */
[----:B------:R-:W-:-:S05]  /*11c0*/  IMAD.MOV.U32 R4, RZ, RZ, 0x3f000000 ;  /* 0x3f000000ff047424 */ /* 0x000fca00078e00ff */
[----:B---3--:R-:W-:-:S05]  /*11d0*/  LOP3.LUT R3, R3, 0xff000000, R4, 0xb8, !PT ;  /* 0xff00000003037812 */ /* 0x008fca00078eb804 */
[----:B------:R3:W-:Y:S01]  /*11e0*/  STS [UR12+0x34], R3 ;  /* 0x00003403ff007988 */ /* 0x0007e2000800080c */
[----:B------:R-:W-:Y:S05]  /*11f0*/  @P3 BRA `(.L_x_41) ;  /* 0x00000000001c3947 */ /* 0x000fea0003800000 */
[----:B---3--:R-:W3:Y:S01]  /*1200*/  LDS R3, [UR12+0x38] ;  /* 0x0000380cff037984 */ /* 0x008ee20008000800 */
[----:B------:R-:W-:-:S05]  /*1210*/  IMAD.MOV.U32 R4, RZ, RZ, 0x3f ;  /* 0x0000003fff047424 */ /* 0x000fca00078e00ff */
[----:B---3--:R-:W-:-:S05]  /*1220*/  LOP3.LUT R3, R3, 0xff, R4, 0xb8, !PT ;  /* 0x000000ff03037812 */ /* 0x008fca00078eb804 */
[----:B------:R5:W-:Y:S02]  /*1230*/  STS [UR12+0x38], R3 ;  /* 0x00003803ff007988 */ /* 0x000be4000800080c */
.L_x_40:
[----:B------:R-:W-:Y:S05]  /*1240*/  @P3 BREAK.RELIABLE B2 ;  /* 0x0000000000023942 */ /* 0x000fea0003800100 */
[----:B------:R-:W-:Y:S05]  /*1250*/  @P3 BRA `(.L_x_42) ;  /* 0x00000000000c3947 */ /* 0x000fea0003800000 */
[----:B------:R2:W-:Y:S02]  /*1260*/  STS [UR12+0x20], R6 ;  /* 0x00002006ff007988 */ /* 0x0005e4000800080c */
.L_x_41:
[----:B------:R-:W-:Y:S05]  /*1270*/  BSYNC.RELIABLE B2 ;  /* 0x0000000000027941 */ /* 0x000fea0003800100 */
.L_x_39:
[----:B------:R2:W-:Y:S02]  /*1280*/  @!P3 STS [UR12+0x24], R2 ;  /* 0x00002402ff00b988 */ /* 0x0005e4000800080c */
.L_x_42:
[----:B------:R-:W-:Y:S05]  /*1290*/  BSYNC.RECONVERGENT B3 ;  /* 0x0000000000037941 */ /* 0x000fea0003800200 */
.L_x_38:
[----:B------:R-:W-:Y:S05]  /*12a0*/  WARPSYNC.ALL ;  /* 0x0000000000007948 */ /* 0x000fea0003800000 */
[----:B------:R-:W-:Y:S01]  /*12b0*/  NOP ;  /* 0x0000000000007918 */ /* 0x000fe20000000000 */
[----:B------:R-:W-:Y:S04]  /*12c0*/  BSSY.RECONVERGENT B3, `(.L_x_43) ;  /* 0x000000e000037945 */ /* 0x000fe80003800200 */
[----:B------:R-:W-:Y:S05]  /*12d0*/  @P3 BRA `(.L_x_44) ;  /* 0x0000000000303947 */ /* 0x000fea0003800000 */
[----:B---345:R-:W3:Y:S01]  /*12e0*/  LDS R3, [UR12+0x34] ;  /* 0x0000340cff037984 */ /* 0x038ee20008000800 */
[----:B------:R-:W4:Y:S03]  /*12f0*/  LDC.64 R4, c[0x0][0x3b8] ;  /* 0x0000ee00ff047b82 */ /* 0x000f260000000a00 */
[----:B--2---:R-:W2:Y:S01]  /*1300*/  LDS R2, [UR12+0x1c] ;  /* 0x00001c0cff027984 */ /* 0x004ea20008000800 */
[C---:B----4-:R-:W-:Y:S01]  /*1310*/  SHF.L.U64.HI R5, R4.reuse, 0x1, R5 ;  /* 0x0000000104057819 */ /* 0x050fe20000010205 */
[----:B------:R-:W-:-:S03]  /*1320*/  IMAD.SHL.U32 R4, R4, 0x2, RZ ;  /* 0x0000000204047824 */ /* 0x000fc600078e00ff */
[--C-:B------:R-:W-:Y:S02]  /*1330*/  SHF.R.U32.HI R7, RZ, 0x4, R5.reuse ;  /* 0x00000004ff077819 */ /* 0x100fe40000011605 */
[----:B------:R-:W-:-:S05]  /*1340*/  SHF.R.U64 R4, R4, 0x4, R5 ;  /* 0x0000000404047819 */ /* 0x000fca0000001205 */
[----:B------:R4:W-:Y:S01]  /*1350*/  STS [UR12+0xc], R4 ;  /* 0x00000c04ff007988 */ /* 0x0009e2000800080c */
[----:B---3--:R-:W-:Y:S02]  /*1360*/  LOP3.LUT R3, R3, 0x7, RZ, 0xb8, !PT ;  /* 0x0000000703037812 */ /* 0x008fe400078eb8ff */
[----:B--2---:R-:W-:-:S03]  /*1370*/  LOP3.LUT R2, R2, 0xf, R7, 0xb8, !PT ;  /* 0x0000000f02027812 */ /* 0x004fc600078eb807 */
[----:B------:R4:W-:Y:S04]  /*1380*/  STS [UR12+0x34], R3 ;  /* 0x00003403ff007988 */ /* 0x0009e8000800080c */
[----:B------:R4:W-:Y:S02]  /*1390*/  STS [UR12+0x1c], R2 ;  /* 0x00001c02ff007988 */ /* 0x0009e4000800080c */
.L_x_44:
[----:B------:R-:W-:Y:S05]  /*13a0*/  BSYNC.RECONVERGENT B3 ;  /* 0x0000000000037941 */ /* 0x000fea0003800200 */
.L_x_43:
[----:B------:R-:W-:Y:S04]  /*13b0*/  BSSY.RECONVERGENT B4, `(.L_x_45) ;  /* 0x000001a000047945 */ /* 0x000fe80003800200 */
[----:B------:R-:W-:Y:S04]  /*13c0*/  BSSY.RELIABLE B3, `(.L_x_46) ;  /* 0x0000015000037945 */ /* 0x000fe80003800100 */
[----:B------:R-:W-:Y:S05]  /*13d0*/  @P3 BRA `(.L_x_47) ;  /* 0x0000000000203947 */ /* 0x000fea0003800000 */
[----:B--2-4-:R-:W2:Y:S02]  /*13e0*/  LDS R2, [UR12+0x34] ;  /* 0x0000340cff027984 */ /* 0x014ea40008000800 */
[----:B--2---:R-:W-:-:S05]  /*13f0*/  LOP3.LUT R2, R2, 0x38, RZ, 0xb8, !PT ;  /* 0x0000003802027812 */ /* 0x004fca00078eb8ff */
[----:B------:R2:W-:Y:S01]  /*1400*/  STS [UR12+0x34], R2 ;  /* 0x00003402ff007988 */ /* 0x0005e2000800080c */
[----:B------:R-:W-:Y:S05]  /*1410*/  @P3 BRA `(.L_x_48) ;  /* 0x0000000000203947 */ /* 0x000fea0003800000 */
[----:B--2---:R-:W2:Y:S01]  /*1420*/  LDS R2, [UR12+0x8] ;  /* 0x0000080cff027984 */ /* 0x004ea20008000800 */
[----:B---3-5:R-:W-:-:S05]  /*1430*/  IMAD.MOV.U32 R3, RZ, RZ, 0x780 ;  /* 0x00000780ff037424 */ /* 0x028fca00078e00ff */
[----:B--2---:R-:W-:-:S05]  /*1440*/  LOP3.LUT R2, R2, 0x500, R3, 0xd8, !PT ;  /* 0x0000050002027812 */ /* 0x004fca00078ed803 */
[----:B------:R2:W-:Y:S02]  /*1450*/  STS [UR12+0x8], R2 ;  /* 0x00000802ff007988 */ /* 0x0005e4000800080c */
.L_x_47:
[----:B------:R-:W-:Y:S05]  /*1460*/  @P3 BRA `(.L_x_49) ;  /* 0x0000000000283947 */ /* 0x000fea0003800000 */
[----:B--2-4-:R-:W2:Y:S02]  /*1470*/  LDS R2, [UR12+0x8] ;  /* 0x0000080cff027984 */ /* 0x014ea40008000800 */
[----:B--2---:R-:W-:-:S05]  /*1480*/  LOP3.LUT R2, R2, 0x1800, RZ, 0xb8, !PT ;  /* 0x0000180002027812 */ /* 0x004fca00078eb8ff */
[----:B------:R4:W-:Y:S02]  /*1490*/  STS [UR12+0x8], R2 ;  /* 0x00000802ff007988 */ /* 0x0009e4000800080c */
.L_x_48:
[----:B------:R-:W-:Y:S05]  /*14a0*/  @P3 BREAK.RELIABLE B3 ;  /* 0x0000000000033942 */ /* 0x000fea0003800100 */
[----:B------:R-:W-:Y:S05]  /*14b0*/  @P3 BRA `(.L_x_50) ;  /* 0x0000000000243947 */ /* 0x000fea0003800000 */
[----:B--2-4-:R-:W2:Y:S01]  /*14c0*/  LDS R2, [UR12+0x8] ;  /* 0x0000080cff027984 */ /* 0x014ea20008000800 */
[----:B---3-5:R-:W-:-:S05]  /*14d0*/  IMAD.MOV.U32 R3, RZ, RZ, 0x6000 ;  /* 0x00006000ff037424 */ /* 0x028fca00078e00ff */
[----:B--2---:R-:W-:-:S04]  /*14e0*/  LOP3.LUT R2, R2, 0x6000, R3, 0xd8, !PT ;  /* 0x0000600002027812 */ /* 0x004fc800078ed803 */
[----:B------:R-:W-:-:S05]  /*14f0*/  LOP3.LUT R2, R2, 0x400000, RZ, 0xb8, !PT ;  /* 0x0040000002027812 */ /* 0x000fca00078eb8ff */
[----:B------:R2:W-:Y:S02]  /*1500*/  STS [UR12+0x8], R2 ;  /* 0x00000802ff007988 */ /* 0x0005e4000800080c */
.L_x_49:
[----:B------:R-:W-:Y:S05]  /*1510*/  BSYNC.RELIABLE B3 ;  /* 0x0000000000037941 */ /* 0x000fea0003800100 */
.L_x_46:
[----:B--2-4-:R-:W2:Y:S02]  /*1520*/  @!P3 LDS R2, [UR12+0x8] ;  /* 0x0000080cff02b984 */ /* 0x014ea40008000800 */
[----:B--2---:R-:W-:-:S05]  /*1530*/  @!P3 LOP3.LUT R2, R2, 0x8000, RZ, 0xb8, !PT ;  /* 0x000080000202b812 */ /* 0x004fca00078eb8ff */
[----:B------:R2:W-:Y:S02]  /*1540*/  @!P3 STS [UR12+0x8], R2 ;  /* 0x00000802ff00b988 */ /* 0x0005e4000800080c */
.L_x_50:
[----:B------:R-:W-:Y:S05]  /*1550*/  BSYNC.RECONVERGENT B4 ;  /* 0x0000000000047941 */ /* 0x000fea0003800200 */
.L_x_45:
[----:B------:R-:W-:Y:S05]  /*1560*/  WARPSYNC.ALL ;  /* 0x0000000000007948 */ /* 0x000fea0003800000 */
[----:B------:R-:W-:Y:S01]  /*1570*/  NOP ;  /* 0x0000000000007918 */ /* 0x000fe20000000000 */
[----:B------:R-:W-:-:S04]  /*1580*/  UIADD3 UR4, UPT, UPT, UR4, 0x100, URZ ;  /* 0x0000010004047890 */ /* 0x000fc8000fffe0ff */
[----:B------:R-:W-:-:S04]  /*1590*/  UIADD3 UR14, UP0, UPT, UR4, UR14, URZ ;  /* 0x0000000e040e7290 */ /* 0x000fc8000ff1e0ff */
[----:B------:R-:W-:Y:S01]  /*15a0*/  ULEA.HI.X.SX32 UR15, UR4, UR15, 0x1, UP0 ;  /* 0x0000000f040f7291 */ /* 0x000fe200080f0eff */
[----:B------:R-:W-:Y:S11]  /*15b0*/  @P0 BRA `(.L_x_51) ;  /* 0x0000000000300947 */ /* 0x000ff60003800000 */
[----:B--2-4-:R-:W2:Y:S01]  /*15c0*/  S2R R2, SR_LANEID ;  /* 0x0000000000027919 */ /* 0x014ea20000000000 */
[----:B------:R-:W-:Y:S05]  /*15d0*/  WARPSYNC.ALL ;  /* 0x0000000000007948 */ /* 0x000fea0003800000 */
[----:B------:R-:W-:Y:S01]  /*15e0*/  NOP ;  /* 0x0000000000007918 */ /* 0x000fe20000000000 */
[----:B--2---:R-:W-:-:S05]  /*15f0*/  IMAD.SHL.U32 R4, R2, 0x4, RZ ;  /* 0x0000000402047824 */ /* 0x004fca00078e00ff */
[----:B------:R-:W2:Y:S01]  /*1600*/  LDS R5, [R4+UR12] ;  /* 0x0000000c04057984 */ /* 0x000ea20008000800 */
[----:B------:R-:W-:-:S05]  /*1610*/  IADD3 R2, P1, PT, R4, UR14, RZ ;  /* 0x0000000e04027c10 */ /* 0x000fca000ff3e0ff */
[----:B---3-5:R-:W-:-:S05]  /*1620*/  IMAD.X R3, RZ, RZ, UR15, P1 ;  /* 0x0000000fff037e24 */ /* 0x028fca00088e06ff */
[----:B--2---:R2:W3:Y:S01]  /*1630*/  ATOMG.E.EXCH.STRONG.GPU PT, RZ, [R2], R5 ;  /* 0x0000000502ff73a8 */ /* 0x0044e200041ee100 */
[----:B------:R-:W-:-:S04]  /*1640*/  DEPBAR {5,4,3,2,1,0} ;  /* 0x0000003f0000791a */ /* 0x000fc80000000000 */
[----:B------:R-:W4:Y:S02]  /*1650*/  CCTL.E.C.LDCU.IV.DEEP [UR14] ;  /* 0x000000000e007540 */ /* 0x000f240009c08000 */
[----:B----4-:R2:W-:Y:S01]  /*1660*/  UTMACCTL.IV [UR14] ;  /* 0x000000000e0079b9 */ /* 0x0105e20008000000 */
[----:B------:R-:W-:Y:S01]  /*1670*/  NOP ;  /* 0x0000000000007918 */ /* 0x000fe20000000000 */
.L_x_51:
[----:B------:R-:W-:Y:S05]  /*1680*/  @P0 BRA `(.L_x_52) ;  /* 0x00000000000c0947 */ /* 0x000fea0003800000 */
[----:B------:R0:W-:Y:S01]  /*1690*/  UTMACMDFLUSH ;  /* 0x00000000000079b7 */ /* 0x0001e20000000000 */
[----:B------:R-:W-:Y:S05]  /*16a0*/  @P0 BRA `(.L_x_52) ;  /* 0x0000000000040947 */ /* 0x000fea0003800000 */
[----:B------:R-:W-:-:S04]  /*16b0*/  DEPBAR.LE SB0, 0x0 ;  /* 0x000080000000791a */ /* 0x000fc80000000000 */
.L_x_52:
[----:B------:R-:W-:Y:S05]  /*16c0*/  WARPSYNC.ALL ;  /* 0x0000000000007948 */ /* 0x000fea0003800000 */
[----:B------:R-:W-:Y:S01]  /*16d0*/  NOP ;  /* 0x0000000000007918 */ /* 0x000fe20000000000 */
[----:B---3--:R-:W-:Y:S01]  /*16e0*/  BAR.SYNC.DEFER_BLOCKING 0x0 ;  /* 0x0000000000007b1d */ /* 0x008fe20000010000 */
[----:B------:R-:W-:Y:S01]  /*16f0*/  ISETP.GE.AND P0, PT, R12, 0x1, PT ;  /* 0x000000010c00780c */ /* 0x000fe20003f06270 */
[----:B------:R-:W-:Y:S01]  /*1700*/  USHF.L.U32 UR13, UR13, 0x7, URZ ;  /* 0x000000070d0d7899 */ /* 0x000fe200080006ff */
[----:B--2-4-:R-:W-:Y:S01]  /*1710*/  SHF.R.U32.HI R2, RZ, 0x5, R0 ;  /* 0x00000005ff027819 */ /* 0x014fe20000011600 */
[----:B------:R-:W-:-:S02]  /*1720*/  USHF.L.U32 UR27, UR27, 0x6, URZ ;  /* 0x000000061b1b7899 */ /* 0x000fc400080006ff */
[----:B------:R-:W-:Y:S01]  /*1730*/  VOTEU.ALL UP0, P3 ;  /* 0x0000000000ff7886 */ /* 0x000fe20001800000 */
[----:B------:R-:W-:Y:S01]  /*1740*/  UMOV UR4, 0x1 ;  /* 0x0000000100047882 */ /* 0x000fe20000000000 */
[----:B------:R-:W-:Y:S01]  /*1750*/  VOTEU.ALL UP1, P3 ;  /* 0x0000000000ff7886 */ /* 0x000fe20001820000 */
[----:B------:R-:W-:Y:S02]  /*1760*/  R2UR UR22, R2 ;  /* 0x00000000021672ca */ /* 0x000fe400000e0000 */
[----:B------:R-:W-:-:S04]  /*1770*/  @!UP0 UIADD3 UR6, UPT, UPT, -UR4, 0x100000, URZ ;  /* 0x0010000004068890 */ /* 0x000fc8000fffe1ff */
[----:B------:R-:W-:Y:S02]  /*1780*/  @!UP0 USHF.L.U32 UR7, UR6, 0xb, URZ ;  /* 0x0000000b06078899 */ /* 0x000fe400080006ff */
[----:B------:R-:W-:Y:S02]  /*1790*/  @!UP0 USHF.L.U32 UR6, UR6, 0x1, URZ ;  /* 0x0000000106068899 */ /* 0x000fe400080006ff */
[----:B------:R-:W-:-:S04]  /*17a0*/  @!UP0 UIADD3 UR4, UPT, UPT, -UR4, 0x100000, URZ ;  /* 0x0010000004048890 */ /* 0x000fc8000fffe1ff */
[----:B------:R-:W-:Y:S02]  /*17b0*/  @!UP0 USHF.L.U32 UR5, UR4, 0xb, URZ ;  /* 0x0000000b04058899 */ /* 0x000fe400080006ff */
[----:B------:R-:W-:Y:S01]  /*17c0*/  @!UP0 USHF.L.U32 UR4, UR4, 0x1, URZ ;  /* 0x0000000104048899 */ /* 0x000fe200080006ff */
[----:B------:R-:W-:Y:S01]  /*17d0*/  VOTEU.ALL UP0, P3 ;  /* 0x0000000000ff7886 */ /* 0x000fe20001800000 */
[----:B------:R-:W2:Y:S04]  /*17e0*/  FENCE.VIEW.ASYNC.S ;  /* 0x00000000000073c6 */ /* 0x000ea80000000000 */
[----:B--2---:R2:W3:Y:S06]  /*17f0*/  @!UP0 SYNCS.EXCH.64 URZ, [UR12+0x3000], UR6 ;  /* 0x003000060cff85b2 */ /* 0x0044ec0008000100 */
[----:B------:R2:W4:Y:S01]  /*1800*/  @!UP1 SYNCS.EXCH.64 URZ, [UR12+0x3010], UR4 ;  /* 0x003010040cff95b2 */ /* 0x0005220008000100 */
[----:B------:R-:W-:Y:S05]  /*1810*/  @!P0 BRA `(.L_x_53) ;  /* 0x0000000400dc8947 */ /* 0x000fea0003800000 */
[----:B---34-:R-:W-:Y:S01]  /*1820*/  BAR.SYNC.DEFER_BLOCKING 0x0 ;  /* 0x0000000000007b1d */ /* 0x018fe20000010000 */
[----:B------:R-:W-:Y:S01]  /*1830*/  ELECT P1, URZ, PT ;  /* 0x0000000000ff782f */ /* 0x000fe20003820000 */
[----:B------:R-:W-:Y:S01]  /*1840*/  @!P3 IMAD.MOV.U32 R2, RZ, RZ, 0x3000 ;  /* 0x00003000ff02b424 */ /* 0x000fe200078e00ff */
[----:B------:R-:W-:Y:S02]  /*1850*/  UIADD3 UR24, UPT, UPT, UR12, 0x2000, URZ ;  /* 0x000020000c187890 */ /* 0x000fe4000fffe0ff */
[----:B------:R-:W-:Y:S02]  /*1860*/  ISETP.LT.U32.AND P1, PT, R68, 0x20, P1 ;  /* 0x000000204400780c */ /* 0x000fe40000f21070 */
[----:B------:R-:W-:Y:S01]  /*1870*/  ELECT P0, URZ, PT ;  /* 0x0000000000ff782f */ /* 0x000fe20003800000 */
[----:B--2---:R-:W-:-:S03]  /*1880*/  ULOP3.LUT UR4, UR22, 0x1, URZ, 0xc0, !UPT ;  /* 0x0000000116047892 */ /* 0x004fc6000f8ec0ff */
[----:B------:R-:W-:Y:S01]  /*1890*/  ISETP.LT.U32.AND P0, PT, R68, 0x40, P0 ;  /* 0x000000404400780c */ /* 0x000fe20000701070 */
[----:B------:R-:W-:Y:S02]  /*18a0*/  USHF.R.U32.HI UR6, URZ, 0x4, UR12 ;  /* 0x00000004ff067899 */ /* 0x000fe4000801160c */
[----:B------:R-:W-:Y:S02]  /*18b0*/  ULEA UR28, UR4, UR12, 0xc ;  /* 0x0000000c041c7291 */ /* 0x000fe4000f8e60ff */
[----:B------:R-:W-:Y:S02]  /*18c0*/  ULEA UR30, UR4, UR13, 0x6 ;  /* 0x0000000d041e7291 */ /* 0x000fe4000f8e30ff */
[----:B------:R-:W-:Y:S01]  /*18d0*/  USHF.R.U32.HI UR4, URZ, 0x4, UR24 ;  /* 0x00000004ff047899 */ /* 0x000fe20008011618 */
[----:B------:R-:W-:Y:S01]  /*18e0*/  VOTEU.ANY UP0, P1 ;  /* 0x0000000000ff7886 */ /* 0x000fe20000800100 */
[----:B------:R-:W-:Y:S01]  /*18f0*/  VOTEU.ANY UP2, P1 ;  /* 0x0000000000ff7886 */ /* 0x000fe20000840100 */
[----:B------:R-:W-:-:S03]  /*1900*/  USGXT.U32 UR6, UR6, 0xe ;  /* 0x0000000e0606789a */ /* 0x000fc60008000000 */
[----:B------:R-:W-:Y:S01]  /*1910*/  VOTEU.ANY UP1, P0 ;  /* 0x0000000000ff7886 */ /* 0x000fe20000020100 */
[----:B------:R2:W-:Y:S01]  /*1920*/  @!P3 SYNCS.ARRIVE.TRANS64 RZ, [UR12+0x3000], R2 ;  /* 0x00300002ffffb9a7 */ /* 0x0005e2000800000c */
[----:B------:R-:W-:Y:S01]  /*1930*/  @UP0 UIADD3 UR25, UPT, UPT, UR12, 0x3000, URZ ;  /* 0x000030000c190890 */ /* 0x000fe2000fffe0ff */
[----:B------:R-:W-:Y:S01]  /*1940*/  @UP0 UMOV UR26, URZ ;  /* 0x000000ff001a0c82 */ /* 0x000fe20008000000 */
[----:B------:R-:W-:Y:S01]  /*1950*/  BAR.SYNC.DEFER_BLOCKING 0x0 ;  /* 0x0000000000007b1d */ /* 0x000fe20000010000 */
[----:B------:R-:W-:Y:S02]  /*1960*/  @UP1 UIADD3 UR29, UPT, UPT, UR12, 0x3000, URZ ;  /* 0x000030000c1d1890 */ /* 0x000fe4000fffe0ff */
[----:B------:R-:W-:Y:S02]  /*1970*/  USGXT.U32 UR4, UR4, 0xe ;  /* 0x0000000e0404789a */ /* 0x000fe40008000000 */
[----:B------:R-:W-:Y:S01]  /*1980*/  ULOP3.LUT UR16, UR6, 0x1000000, URZ, 0xfc, !UPT ;  /* 0x0100000006107892 */ /* 0x000fe2000f8efcff */
[----:B------:R-:W-:Y:S01]  /*1990*/  VOTEU.ANY UP3, P0 ;  /* 0x0000000000ff7886 */ /* 0x000fe20000060100 */
[----:B------:R-:W-:Y:S01]  /*19a0*/  @UP1 UMOV UR31, URZ ;  /* 0x000000ff001f1c82 */ /* 0x000fe20008000000 */
[----:B------:R-:W-:Y:S01]  /*19b0*/  UMOV UR20, 0x1000080 ;  /* 0x0100008000147882 */ /* 0x000fe20000000000 */
[----:B------:R-:W-:Y:S01]  /*19c0*/  UMOV UR21, 0x40004040 ;  /* 0x4000404000157882 */ /* 0x000fe20000000000 */
[----:B------:R-:W-:Y:S01]  /*19d0*/  UMOV UR7, URZ ;  /* 0x000000ff00077c82 */ /* 0x000fe20008000000 */
[----:B------:R-:W-:Y:S01]  /*19e0*/  UMOV UR18, 0xfffffffe ;  /* 0xfffffffe00127882 */ /* 0x000fe20000000000 */
[----:B------:R-:W-:Y:S01]  /*19f0*/  UMOV UR19, 0x7fffbfdf ;  /* 0x7fffbfdf00137882 */ /* 0x000fe20000000000 */
[----:B------:R-:W-:Y:S01]  /*1a00*/  UMOV UR5, URZ ;  /* 0x000000ff00057c82 */ /* 0x000fe20008000000 */
[----:B------:R-:W-:-:S02]  /*1a10*/  UIADD3.64 UR20, UPT, UPT, UR6, UR20, URZ ;  /* 0x0000001406147297 */ /* 0x000fc4000fffe0ff */
[----:B------:R-:W-:Y:S02]  /*1a20*/  UIADD3.64 UR18, UPT, UPT, UR4, -UR18, URZ ;  /* 0x8000001204127297 */ /* 0x000fe4000fffe0ff */
[----:B------:R-:W-:Y:S01]  /*1a30*/  UISETP.NE.U32.AND UP0, UPT, UR22, URZ, UPT ;  /* 0x000000ff1600728c */ /* 0x000fe2000bf05070 */
[----:B------:R-:W-:Y:S01]  /*1a40*/  UMOV UR6, UR4 ;  /* 0x0000000400067c82 */ /* 0x000fe20008000000 */
[----:B------:R-:W-:Y:S01]  /*1a50*/  UMOV UR7, 0x80004020 ;  /* 0x8000402000077882 */ /* 0x000fe20000000000 */
[----:B------:R-:W-:Y:S01]  /*1a60*/  UMOV UR17, 0x40004040 ;  /* 0x4000404000117882 */ /* 0x000fe20000000000 */
[----:B------:R2:W-:Y:S01]  /*1a70*/  @UP2 UTMALDG.2D [UR24], [UR8] ;  /* 0x00000018080025b4 */ /* 0x0005e20008008000 */
[----:B------:R3:W-:Y:S06]  /*1a80*/  MEMBAR.ALL.CTA ;  /* 0x0000000000007992 */ /* 0x0007ec0000008000 */
[----:B---3--:R-:W3:Y:S02]  /*1a90*/  FENCE.VIEW.ASYNC.S ;  /* 0x00000000000073c6 */ /* 0x008ee40000000000 */
[----:B---3--:R-:W-:Y:S06]  /*1aa0*/  BAR.SYNC.DEFER_BLOCKING 0x0 ;  /* 0x0000000000007b1d */ /* 0x008fec0000010000 */
[----:B------:R2:W-:Y:S02]  /*1ab0*/  @UP3 UTMALDG.2D [UR28], [UR10] ;  /* 0x0000001c0a0035b4 */ /* 0x0005e40008008000 */
[----:B------:R-:W-:Y:S06]  /*1ac0*/  BAR.SYNC.DEFER_BLOCKING 0x0 ;  /* 0x0000000000007b1d */ /* 0x000fec0000010000 */
[----:B------:R-:W3:Y:S02]  /*1ad0*/  SYNCS.PHASECHK.TRANS64.TRYWAIT P0, [UR12+0x3000], RZ ;  /* 0x003000ffff0075a7 */ /* 0x000ee4000800110c */
[----:B--23--:R-:W-:Y:S05]  /*1ae0*/  @!P0 BRA `(.L_x_54) ;  /* 0x0000000c00288947 */ /* 0x00cfea0003800000 */
.L_x_66:
[----:B------:R-:W-:Y:S05]  /*1af0*/  BRA.U UP0, `(.L_x_55) ;  /* 0x00000001001c7547 */ /* 0x000fea000b800000 */
[----:B------:R-:W-:Y:S01]  /*1b00*/  UMOV UR4, 0x0 ;  /* 0x0000000000047882 */ /* 0x000fe20000000000 */
[----:B------:R-:W-:Y:S01]  /*1b10*/  UMOV UR5, 0x4210490 ;  /* 0x0421049000057882 */ /* 0x000fe20000000000 */
[----:B------:R-:W-:Y:S01]  /*1b20*/  UMOV UR24, 0x0 ;  /* 0x0000000000187882 */ /* 0x000fe20000000000 */
[----:B------:R-:W-:Y:S01]  /*1b30*/  UMOV UR25, 0x4210490 ;  /* 0x0421049000197882 */ /* 0x000fe20000000000 */
[----:B------:R2:W-:Y:S01]  /*1b40*/  UTCHMMA gdesc[UR6], gdesc[UR16], tmem[UR32], tmem[UR4], idesc[UR5], !UPT ;  /* 0x00ff0410060075ea */ /* 0x0005e2000f800020 */
[----:B------:R2:W-:Y:S01]  /*1b50*/  UTCHMMA gdesc[UR18], gdesc[UR20], tmem[UR32], tmem[UR24], idesc[UR25], UPT ;  /* 0x00ff1814120075ea */ /* 0x0005e2000b800020 */
[----:B------:R-:W-:Y:S02]  /*1b60*/  NOP ;  /* 0x0000000000007918 */ /* 0x000fe40000000000 */
.L_x_55:
[----:B------:R-:W-:Y:S01]  /*1b70*/  ELECT P0, URZ, PT ;  /* 0x0000000000ff782f */ /* 0x000fe20003800000 */
[----:B--2---:R-:W-:-:S03]  /*1b80*/  UIADD3 UR4, UPT, UPT, UR12, 0x3010, URZ ;  /* 0x000030100c047890 */ /* 0x004fc6000fffe0ff */
[----:B------:R-:W-:Y:S01]  /*1b90*/  ISETP.LT.U32.AND P0, PT, R68, 0x20, P0 ;  /* 0x000000204400780c */ /* 0x000fe20000701070 */
[----:B------:R-:W-:-:S12]  /*1ba0*/  UMOV UR5, URZ ;  /* 0x000000ff00057c82 */ /* 0x000fd80008000000 */
[----:B------:R-:W-:Y:S01]  /*1bb0*/  VOTEU.ANY UP0, P0 ;  /* 0x0000000000ff7886 */ /* 0x000fe20000000100 */
[----:B------:R-:W-:Y:S01]  /*1bc0*/  VOTEU.ANY UP1, P0 ;  /* 0x0000000000ff7886 */ /* 0x000fe20000020100 */
[----:B------:R-:W-:-:S03]  /*1bd0*/  ISETP.GE.U32.AND P0, PT, R12, 0x21, PT ;  /* 0x000000210c00780c */ /* 0x000fc60003f06070 */
[----:B------:R-:W-:Y:S02]  /*1be0*/  @UP0 UMOV UR23, UR4 ;  /* 0x0000000400170c82 */ /* 0x000fe40008000000 */
[----:B------:R2:W-:Y:S01]  /*1bf0*/  @UP1 UTCBAR [UR23], URZ ;  /* 0x000000ff170013e9 */ /* 0x0005e200080000ff */
[----:B------:R-:W-:Y:S06]  /*1c00*/  BAR.SYNC.DEFER_BLOCKING 0x0 ;  /* 0x0000000000007b1d */ /* 0x000fec0000010000 */
[----:B------:R-:W3:Y:S02]  /*1c10*/  SYNCS.PHASECHK.TRANS64.TRYWAIT P1, [UR12+0x3010], RZ ;  /* 0x003010ffff0075a7 */ /* 0x000ee4000802110c */
[----:B--23--:R-:W-:Y:S05]  /*1c20*/  @!P1 BRA `(.L_x_56) ;  /* 0x0000000800e49947 */ /* 0x00cfea0003800000 */
.L_x_67:
[----:B------:R-:W-:Y:S05]  /*1c30*/  @!P0 BRA `(.L_x_53) ;  /* 0x0000000000d48947 */ /* 0x000fea0003800000 */
[----:B------:R-:W-:Y:S01]  /*1c40*/  IMAD.MOV.U32 R2, RZ, RZ, 0x1 ;  /* 0x00000001ff027424 */ /* 0x000fe200078e00ff */
[----:B------:R-:W2:Y:S01]  /*1c50*/  LDCU UR33, c[0x0][0x3a0] ;  /* 0x00007400ff2177ac */ /* 0x000ea20008000800 */
[----:B------:R-:W-:-:S05]  /*1c60*/  UMOV UR26, 0x20 ;  /* 0x00000020001a7882 */ /* 0x000fca0000000000 */
.L_x_60:
[----:B------:R-:W-:Y:S01]  /*1c70*/  BAR.SYNC.DEFER_BLOCKING 0x0 ;  /* 0x0000000000007b1d */ /* 0x000fe20000010000 */
[----:B------:R-:W-:Y:S01]  /*1c80*/  ELECT P1, URZ, PT ;  /* 0x0000000000ff782f */ /* 0x000fe20003820000 */
[----:B-----5:R-:W-:Y:S01]  /*1c90*/  @!P3 IMAD.MOV.U32 R3, RZ, RZ, 0x3000 ;  /* 0x00003000ff03b424 */ /* 0x020fe200078e00ff */
[----:B------:R-:W-:Y:S02]  /*1ca0*/  ELECT P0, URZ, PT ;  /* 0x0000000000ff782f */ /* 0x000fe40003800000 */
[C---:B------:R-:W-:Y:S01]  /*1cb0*/  ISETP.LT.U32.AND P1, PT, R68.reuse, 0x20, P1 ;  /* 0x000000204400780c */ /* 0x040fe20000f21070 */
[----:B------:R-:W-:Y:S01]  /*1cc0*/  ULOP3.LUT UR23, UR22, 0x1, URZ, 0xc0, !UPT ;  /* 0x0000000116177892 */ /* 0x000fe2000f8ec0ff */
[----:B------:R-:W-:Y:S01]  /*1cd0*/  ISETP.LT.U32.AND P0, PT, R68, 0x40, P0 ;  /* 0x000000404400780c */ /* 0x000fe20000701070 */
[----:B------:R-:W-:Y:S02]  /*1ce0*/  UMOV UR31, UR26 ;  /* 0x0000001a001f7c82 */ /* 0x000fe40008000000 */
[----:B---3--:R-:W-:-:S02]  /*1cf0*/  ULEA UR28, UR23, UR12, 0xc ;  /* 0x0000000c171c7291 */ /* 0x008fc4000f8e60ff */
[----:B------:R-:W-:-:S06]  /*1d00*/  ULEA UR30, UR23, UR13, 0x6 ;  /* 0x0000000d171e7291 */ /* 0x000fcc000f8e30ff */
[----:B------:R-:W-:Y:S02]  /*1d10*/  VOTEU.ANY UP0, P1 ;  /* 0x0000000000ff7886 */ /* 0x000fe40000800100 */
[----:B------:R-:W-:-:S03]  /*1d20*/  VOTEU.ANY UP1, P0 ;  /* 0x0000000000ff7886 */ /* 0x000fc60000020100 */
[----:B------:R-:W-:Y:S02]  /*1d30*/  @UP0 UIADD3 UR24, UPT, UPT, UR12, 0x2000, URZ ;  /* 0x000020000c180890 */ /* 0x000fe4000fffe0ff */
[----:B------:R3:W-:Y:S01]  /*1d40*/  @!P3 SYNCS.ARRIVE.TRANS64 RZ, [UR12+0x3000], R3 ;  /* 0x00300003ffffb9a7 */ /* 0x0007e2000800000c */
[----:B------:R-:W-:Y:S01]  /*1d50*/  @UP0 UIADD3 UR25, UPT, UPT, UR12, 0x3000, URZ ;  /* 0x000030000c190890 */ /* 0x000fe2000fffe0ff */
[----:B------:R-:W-:Y:S01]  /*1d60*/  VOTEU.ANY UP0, P1 ;  /* 0x0000000000ff7886 */ /* 0x000fe20000800100 */
[----:B------:R-:W-:Y:S01]  /*1d70*/  BAR.SYNC.DEFER_BLOCKING 0x0 ;  /* 0x0000000000007b1d */ /* 0x000fe20000010000 */
[----:B------:R-:W-:Y:S01]  /*1d80*/  @UP1 UIADD3 UR29, UPT, UPT, UR12, 0x3000, URZ ;  /* 0x000030000c1d1890 */ /* 0x000fe2000fffe0ff */
[----:B---3--:R-:W-:-:S04]  /*1d90*/  IMAD.U32 R3, R2, -0x80000000, RZ ;  /* 0x8000000002037824 */ /* 0x008fc800078e00ff */
[----:B------:R-:W-:Y:S01]  /*1da0*/  VOTEU.ANY UP1, P0 ;  /* 0x0000000000ff7886 */ /* 0x000fe20000020100 */
[----:B------:R3:W-:Y:S01]  /*1db0*/  @UP0 UTMALDG.2D [UR24], [UR8] ;  /* 0x00000018080005b4 */ /* 0x0007e20008008000 */
[----:B------:R-:W-:Y:S01]  /*1dc0*/  UISETP.NE.U32.AND UP0, UPT, UR22, URZ, UPT ;  /* 0x000000ff1600728c */ /* 0x000fe2000bf05070 */
[----:B------:R4:W-:Y:S06]  /*1dd0*/  MEMBAR.ALL.CTA ;  /* 0x0000000000007992 */ /* 0x0009ec0000008000 */
[----:B----4-:R-:W4:Y:S02]  /*1de0*/  FENCE.VIEW.ASYNC.S ;  /* 0x00000000000073c6 */ /* 0x010f240000000000 */
[----:B----4-:R-:W-:Y:S06]  /*1df0*/  BAR.SYNC.DEFER_BLOCKING 0x0 ;  /* 0x0000000000007b1d */ /* 0x010fec0000010000 */
[----:B------:R3:W-:Y:S02]  /*1e00*/  @UP1 UTMALDG.2D [UR28], [UR10] ;  /* 0x0000001c0a0015b4 */ /* 0x0007e40008008000 */
[----:B------:R-:W-:Y:S06]  /*1e10*/  BAR.SYNC.DEFER_BLOCKING 0x0 ;  /* 0x0000000000007b1d */ /* 0x000fec0000010000 */
[----:B------:R-:W4:Y:S02]  /*1e20*/  SYNCS.PHASECHK.TRANS64.TRYWAIT P0, [UR12+0x3000], R3 ;  /* 0x00300003ff0075a7 */ /* 0x000f24000800110c */
[----:B---34-:R-:W-:Y:S05]  /*1e30*/  @!P0 BRA `(.L_x_57) ;  /* 0x00000008006c8947 */ /* 0x018fea0003800000 */
.L_x_68:
[----:B------:R-:W-:Y:S05]  /*1e40*/  BRA.U UP0, `(.L_x_58) ;  /* 0x00000001001c7547 */ /* 0x000fea000b800000 */
[----:B------:R-:W-:Y:S01]  /*1e50*/  UMOV UR24, 0x0 ;  /* 0x0000000000187882 */ /* 0x000fe20000000000 */
[----:B------:R-:W-:Y:S01]  /*1e60*/  UMOV UR25, 0x4210490 ;  /* 0x0421049000197882 */ /* 0x000fe20000000000 */
[----:B------:R-:W-:Y:S01]  /*1e70*/  UMOV UR28, 0x0 ;  /* 0x00000000001c7882 */ /* 0x000fe20000000000 */
[----:B------:R-:W-:Y:S01]  /*1e80*/  UMOV UR29, 0x4210490 ;  /* 0x04210490001d7882 */ /* 0x000fe20000000000 */
[----:B------:R3:W-:Y:S01]  /*1e90*/  UTCHMMA gdesc[UR6], gdesc[UR16], tmem[UR32], tmem[UR24], idesc[UR25], UPT ;  /* 0x00ff1810060075ea */ /* 0x0007e2000b800020 */
[----:B------:R3:W-:Y:S01]  /*1ea0*/  UTCHMMA gdesc[UR18], gdesc[UR20], tmem[UR32], tmem[UR28], idesc[UR29], UPT ;  /* 0x00ff1c14120075ea */ /* 0x0007e2000b800020 */
[----:B------:R-:W-:Y:S02]  /*1eb0*/  NOP ;  /* 0x0000000000007918 */ /* 0x000fe40000000000 */
.L_x_58:
[----:B------:R-:W-:-:S04]  /*1ec0*/  ELECT P0, URZ, PT ;  /* 0x0000000000ff782f */ /* 0x000fc80003800000 */
[----:B------:R-:W-:-:S13]  /*1ed0*/  ISETP.LT.U32.AND P0, PT, R68, 0x20, P0 ;  /* 0x000000204400780c */ /* 0x000fda0000701070 */
[----:B------:R-:W-:Y:S01]  /*1ee0*/  VOTEU.ANY UP0, P0 ;  /* 0x0000000000ff7886 */ /* 0x000fe20000000100 */
[----:B------:R-:W-:-:S04]  /*1ef0*/  VOTEU.ANY UP1, P0 ;  /* 0x0000000000ff7886 */ /* 0x000fc80000020100 */
[----:B------:R-:W-:Y:S02]  /*1f00*/  @UP0 UMOV UR23, UR4 ;  /* 0x0000000400170c82 */ /* 0x000fe40008000000 */
[----:B------:R4:W-:Y:S01]  /*1f10*/  @UP1 UTCBAR [UR23], URZ ;  /* 0x000000ff170013e9 */ /* 0x0009e200080000ff */
[----:B------:R-:W-:Y:S06]  /*1f20*/  BAR.SYNC.DEFER_BLOCKING 0x0 ;  /* 0x0000000000007b1d */ /* 0x000fec0000010000 */
[----:B------:R-:W5:Y:S02]  /*1f30*/  SYNCS.PHASECHK.TRANS64.TRYWAIT P0, [UR12+0x3010], R3 ;  /* 0x00301003ff0075a7 */ /* 0x000f64000800110c */
[----:B----45:R-:W-:Y:S05]  /*1f40*/  @!P0 BRA `(.L_x_59) ;  /* 0x0000000800348947 */ /* 0x030fea0003800000 */
.L_x_69:
[----:B------:R-:W-:Y:S01]  /*1f50*/  UIADD3 UR26, UPT, UPT, UR26, 0x20, URZ ;  /* 0x000000201a1a7890 */ /* 0x000fe2000fffe0ff */
[----:B------:R-:W-:-:S03]  /*1f60*/  LOP3.LUT R2, R2, 0x1, RZ, 0x3c, !PT ;  /* 0x0000000102027812 */ /* 0x000fc600078e3cff */
[----:B--2---:R-:W-:-:S09]  /*1f70*/  UISETP.GE.AND UP0, UPT, UR26, UR33, UPT ;  /* 0x000000211a00728c */ /* 0x004fd2000bf06270 */
[----:B------:R-:W-:Y:S05]  /*1f80*/  BRA.U !UP0, `(.L_x_60) ;  /* 0xfffffffd08387547 */ /* 0x000fea000b83ffff */
.L_x_53:
[----:B---34-:R-:W-:Y:S06]  /*1f90*/  BAR.SYNC.DEFER_BLOCKING 0x0 ;  /* 0x0000000000007b1d */ /* 0x018fec0000010000 */
[----:B------:R-:W-:Y:S04]  /*1fa0*/  BSSY.RECONVERGENT B4, `(.L_x_61) ;  /* 0x0000004000047945 */ /* 0x000fe80003800200 */
[----:B------:R-:W-:Y:S05]  /*1fb0*/  @P3 BRA `(.L_x_62) ;  /* 0x0000000000083947 */ /* 0x000fea0003800000 */
[----:B------:R-:W3:Y:S02]  /*1fc0*/  SYNCS.CCTL.IV [UR12+0x3000] ;  /* 0x00300000ff0079b1 */ /* 0x000ee4000800000c */
[----:B---3--:R-:W3:Y:S02]  /*1fd0*/  SYNCS.CCTL.IV [UR12+0x3010] ;  /* 0x00301000ff0079b1 */ /* 0x008ee4000800000c */
.L_x_62:
[----:B--2---:R-:W-:Y:S05]  /*1fe0*/  BSYNC.RECONVERGENT B4 ;  /* 0x0000000000047941 */ /* 0x004fea0003800200 */
.L_x_61:
[----:B------:R-:W-:Y:S01]  /*1ff0*/  USHF.L.U32 UR4, UR22, 0x15, URZ ;  /* 0x0000001516047899 */ /* 0x000fe200080006ff */
[C---:B------:R-:W-:Y:S01]  /*2000*/  IMAD.SHL.U32 R4, R0.reuse, 0x80, RZ ;  /* 0x0000008000047824 */ /* 0x040fe200078e00ff */
[----:B------:R-:W-:Y:S01]  /*2010*/  ELECT P0, URZ, PT ;  /* 0x0000000000ff782f */ /* 0x000fe20003800000 */
[C---:B------:R-:W-:Y:S01]  /*2020*/  IMAD.SHL.U32 R2, R0.reuse, 0x40, RZ ;  /* 0x0000004000027824 */ /* 0x040fe200078e00ff */
[----:B------:R-:W-:Y:S01]  /*2030*/  ULOP3.LUT UR4, UR4, 0x600000, URZ, 0xc0, !UPT ;  /* 0x0060000004047892 */ /* 0x000fe2000f8ec0ff */
[----:B-----5:R-:W-:Y:S01]  /*2040*/  IMAD.SHL.U32 R3, R0, 0x10, RZ ;  /* 0x0000001000037824 */ /* 0x020fe200078e00ff */
[----:B------:R-:W-:Y:S01]  /*2050*/  LOP3.LUT R5, R4, 0x780, RZ, 0xc0, !PT ;  /* 0x0000078004057812 */ /* 0x000fe200078ec0ff */
[----:B------:R-:W-:Y:S01]  /*2060*/  IMAD.SHL.U32 R0, R0, 0x200, RZ ;  /* 0x0000020000007824 */ /* 0x000fe200078e00ff */
[----:B------:R-:W-:Y:S01]  /*2070*/  LOP3.LUT R2, R2, 0x1800, RZ, 0xc0, !PT ;  /* 0x0000180002027812 */ /* 0x000fe200078ec0ff */
[----:B------:R-:W-:Y:S01]  /*2080*/  UIADD3 UR4, UPT, UPT, UR32, UR4, URZ ;  /* 0x0000000420047290 */ /* 0x000fe2000fffe0ff */
[----:B------:R-:W-:Y:S01]  /*2090*/  ISETP.LT.U32.AND P0, PT, R68, 0x40, P0 ;  /* 0x000000404400780c */ /* 0x000fe20000701070 */
[----:B------:R-:W-:Y:S01]  /*20a0*/  ULOP3.LUT UR22, UR22, 0x1, URZ, 0xc0, !UPT ;  /* 0x0000000116167892 */ /* 0x000fe2000f8ec0ff */
[----:B------:R-:W-:Y:S01]  /*20b0*/  LOP3.LUT R5, R5, 0x2000, R0, 0xf8, !PT ;  /* 0x0000200005057812 */ /* 0x000fe200078ef800 */
[----:B------:R-:W-:Y:S01]  /*20c0*/  UMOV UR6, UR27 ;  /* 0x0000001b00067c82 */ /* 0x000fe20008000000 */
[----:B------:R-:W-:Y:S01]  /*20d0*/  LOP3.LUT R2, R2, 0x70, R3, 0xf8, !PT ;  /* 0x0000007002027812 */ /* 0x000fe200078ef803 */
[----:B------:R-:W-:-:S03]  /*20e0*/  ULEA UR5, UR22, UR13, 0x6 ;  /* 0x0000000d16057291 */ /* 0x000fc6000f8e30ff */
[----:B------:R-:W-:Y:S02]  /*20f0*/  LOP3.LUT R0, R5, R2, RZ, 0xfc, !PT ;  /* 0x0000000205007212 */ /* 0x000fe400078efcff */
[----:B------:R-:W-:Y:S01]  /*2100*/  LDTM.16dp32bit_t0_t15.x64 R4, tmem[UR4] ;  /* 0x00000004000479ee */ /* 0x000fe20008b00000 */
[----:B------:R-:W2:Y:S01]  /*2110*/  LDTM.16dp32bit_t16_t31.x64 R4, tmem[UR4+0x40] ;  /* 0x00004004000479ee */ /* 0x000ea20008b20000 */
[----:B------:R-:W-:Y:S01]  /*2120*/  NOP ;  /* 0x0000000000007918 */ /* 0x000fe20000000000 */
[C---:B------:R-:W-:Y:S01]  /*2130*/  LOP3.LUT R2, R0.reuse, 0x10, RZ, 0x3c, !PT ;  /* 0x0000001000027812 */ /* 0x040fe200078e3cff */
[----:B------:R-:W-:Y:S01]  /*2140*/  ULEA UR4, UR22, UR12, 0xd ;  /* 0x0000000c16047291 */ /* 0x000fe2000f8e68ff */
[----:B------:R-:W-:Y:S01]  /*2150*/  LOP3.LUT R3, R0, 0x20, RZ, 0x3c, !PT ;  /* 0x0000002000037812 */ /* 0x000fe200078e3cff */
[----:B--2---:R-:W-:Y:S01]  /*2160*/  VOTEU.ANY UP1, P0 ;  /* 0x0000000000ff7886 */ /* 0x004fe20000020100 */
[----:B---3--:R-:W-:Y:S06]  /*2170*/  BAR.SYNC.DEFER_BLOCKING 0x0 ;  /* 0x0000000000007b1d */ /* 0x008fec0000010000 */
[----:B------:R-:W-:Y:S01]  /*2180*/  VOTEU.ANY UP0, P0 ;  /* 0x0000000000ff7886 */ /* 0x000fe20000000100 */
[----:B------:R-:W-:-:S02]  /*2190*/  F2FP.BF16.F32.PACK_AB R4, R5, R4 ;  /* 0x000000040504723e */ /* 0x000fc400000010ff */
[----:B------:R-:W-:Y:S02]  /*21a0*/  F2FP.BF16.F32.PACK_AB R5, R7, R6 ;  /* 0x000000060705723e */ /* 0x000fe400000010ff */
[----:B------:R-:W-:Y:S02]  /*21b0*/  F2FP.BF16.F32.PACK_AB R12, R13, R12 ;  /* 0x0000000c0d0c723e */ /* 0x000fe400000010ff */
[----:B------:R-:W-:Y:S02]  /*21c0*/  F2FP.BF16.F32.PACK_AB R6, R9, R8 ;  /* 0x000000080906723e */ /* 0x000fe400000010ff */
[----:B------:R-:W-:Y:S02]  /*21d0*/  F2FP.BF16.F32.PACK_AB R7, R11, R10 ;  /* 0x0000000a0b07723e */ /* 0x000fe400000010ff */
[----:B------:R-:W-:Y:S02]  /*21e0*/  F2FP.BF16.F32.PACK_AB R13, R15, R14 ;  /* 0x0000000e0f0d723e */ /* 0x000fe400000010ff */
[----:B------:R-:W-:Y:S01]  /*21f0*/  F2FP.BF16.F32.PACK_AB R20, R21, R20 ;  /* 0x000000141514723e */ /* 0x000fe200000010ff */
[----:B------:R2:W-:Y:S01]  /*2200*/  STS.128 [R0+UR12], R4 ;  /* 0x0000000400007988 */ /* 0x0005e20008000c0c */
[----:B------:R-:W-:-:S02]  /*2210*/  F2FP.BF16.F32.PACK_AB R14, R17, R16 ;  /* 0x00000010110e723e */ /* 0x000fc400000010ff */
[----:B------:R-:W-:Y:S02]  /*2220*/  F2FP.BF16.F32.PACK_AB R15, R19, R18 ;  /* 0x00000012130f723e */ /* 0x000fe400000010ff */
[----:B------:R-:W-:Y:S02]  /*2230*/  F2FP.BF16.F32.PACK_AB R21, R23, R22 ;  /* 0x000000161715723e */ /* 0x000fe400000010ff */
[----:B------:R-:W-:Y:S01]  /*2240*/  F2FP.BF16.F32.PACK_AB R28, R29, R28 ;  /* 0x0000001c1d1c723e */ /* 0x000fe200000010ff */
[----:B------:R2:W-:Y:S01]  /*2250*/  STS.128 [R2+UR12], R12 ;  /* 0x0000000c02007988 */ /* 0x0005e20008000c0c */
[----:B------:R-:W-:Y:S02]  /*2260*/  F2FP.BF16.F32.PACK_AB R22, R25, R24 ;  /* 0x000000181916723e */ /* 0x000fe400000010ff */
[----:B------:R-:W-:Y:S02]  /*2270*/  F2FP.BF16.F32.PACK_AB R23, R27, R26 ;  /* 0x0000001a1b17723e */ /* 0x000fe400000010ff */
[----:B------:R-:W-:-:S02]  /*2280*/  F2FP.BF16.F32.PACK_AB R29, R31, R30 ;  /* 0x0000001e1f1d723e */ /* 0x000fc400000010ff */
[----:B------:R-:W-:Y:S01]  /*2290*/  F2FP.BF16.F32.PACK_AB R36, R37, R36 ;  /* 0x000000242524723e */ /* 0x000fe200000010ff */
[----:B------:R2:W-:Y:S01]  /*22a0*/  STS.128 [R3+UR12], R20 ;  /* 0x0000001403007988 */ /* 0x0005e20008000c0c */
[----:B------:R-:W-:Y:S02]  /*22b0*/  F2FP.BF16.F32.PACK_AB R30, R33, R32 ;  /* 0x00000020211e723e */ /* 0x000fe400000010ff */
[----:B------:R-:W-:Y:S02]  /*22c0*/  F2FP.BF16.F32.PACK_AB R31, R35, R34 ;  /* 0x00000022231f723e */ /* 0x000fe400000010ff */
[----:B------:R-:W-:Y:S02]  /*22d0*/  F2FP.BF16.F32.PACK_AB R37, R39, R38 ;  /* 0x000000262725723e */ /* 0x000fe400000010ff */
[----:B------:R-:W-:Y:S02]  /*22e0*/  F2FP.BF16.F32.PACK_AB R44, R45, R44 ;  /* 0x0000002c2d2c723e */ /* 0x000fe400000010ff */
[----:B------:R-:W-:-:S02]  /*22f0*/  LOP3.LUT R8, R0, 0x30, RZ, 0x3c, !PT ;  /* 0x0000003000087812 */ /* 0x000fc400078e3cff */
[----:B------:R-:W-:Y:S02]  /*2300*/  F2FP.BF16.F32.PACK_AB R38, R41, R40 ;  /* 0x000000282926723e */ /* 0x000fe400000010ff */
[----:B------:R-:W-:Y:S01]  /*2310*/  F2FP.BF16.F32.PACK_AB R39, R43, R42 ;  /* 0x0000002a2b27723e */ /* 0x000fe200000010ff */
[----:B------:R2:W-:Y:S01]  /*2320*/  STS.128 [R8+UR12], R28 ;  /* 0x0000001c08007988 */ /* 0x0005e20008000c0c */
[----:B------:R-:W-:Y:S02]  /*2330*/  F2FP.BF16.F32.PACK_AB R45, R47, R46 ;  /* 0x0000002e2f2d723e */ /* 0x000fe400000010ff */
[----:B------:R-:W-:Y:S02]  /*2340*/  F2FP.BF16.F32.PACK_AB R52, R53, R52 ;  /* 0x000000343534723e */ /* 0x000fe400000010ff */
[----:B------:R-:W-:Y:S02]  /*2350*/  LOP3.LUT R9, R0, 0x40, RZ, 0x3c, !PT ;  /* 0x0000004000097812 */ /* 0x000fe400078e3cff */
[----:B------:R-:W-:-:S02]  /*2360*/  F2FP.BF16.F32.PACK_AB R46, R49, R48 ;  /* 0x00000030312e723e */ /* 0x000fc400000010ff */
[----:B------:R-:W-:Y:S01]  /*2370*/  F2FP.BF16.F32.PACK_AB R47, R51, R50 ;  /* 0x00000032332f723e */ /* 0x000fe200000010ff */
[----:B------:R2:W-:Y:S01]  /*2380*/  STS.128 [R9+UR12], R36 ;  /* 0x0000002409007988 */ /* 0x0005e20008000c0c */
[----:B------:R-:W-:Y:S02]  /*2390*/  F2FP.BF16.F32.PACK_AB R53, R55, R54 ;  /* 0x000000363735723e */ /* 0x000fe400000010ff */
[----:B------:R-:W-:Y:S02]  /*23a0*/  F2FP.BF16.F32.PACK_AB R60, R61, R60 ;  /* 0x0000003c3d3c723e */ /* 0x000fe400000010ff */
[----:B------:R-:W-:Y:S02]  /*23b0*/  LOP3.LUT R10, R0, 0x50, RZ, 0x3c, !PT ;  /* 0x00000050000a7812 */ /* 0x000fe400078e3cff */
[----:B------:R-:W-:Y:S02]  /*23c0*/  F2FP.BF16.F32.PACK_AB R54, R57, R56 ;  /* 0x000000383936723e */ /* 0x000fe400000010ff */
[----:B------:R-:W-:Y:S01]  /*23d0*/  F2FP.BF16.F32.PACK_AB R55, R59, R58 ;  /* 0x0000003a3b37723e */ /* 0x000fe200000010ff */
[----:B------:R2:W-:Y:S01]  /*23e0*/  STS.128 [R10+UR12], R44 ;  /* 0x0000002c0a007988 */ /* 0x0005e20008000c0c */
[----:B------:R-:W-:-:S02]  /*23f0*/  F2FP.BF16.F32.PACK_AB R61, R63, R62 ;  /* 0x0000003e3f3d723e */ /* 0x000fc400000010ff */
[C---:B------:R-:W-:Y:S02]  /*2400*/  LOP3.LUT R11, R0.reuse, 0x60, RZ, 0x3c, !PT ;  /* 0x00000060000b7812 */ /* 0x040fe400078e3cff */
[----:B------:R-:W-:Y:S02]  /*2410*/  F2FP.BF16.F32.PACK_AB R62, R65, R64 ;  /* 0x00000040413e723e */ /* 0x000fe400000010ff */
[----:B------:R-:W-:Y:S01]  /*2420*/  F2FP.BF16.F32.PACK_AB R63, R67, R66 ;  /* 0x00000042433f723e */ /* 0x000fe200000010ff */
[----:B------:R2:W-:Y:S01]  /*2430*/  STS.128 [R11+UR12], R52 ;  /* 0x000000340b007988 */ /* 0x0005e20008000c0c */
[----:B------:R-:W-:-:S05]  /*2440*/  LOP3.LUT R16, R0, 0x70, RZ, 0x3c, !PT ;  /* 0x0000007000107812 */ /* 0x000fca00078e3cff */
[----:B------:R2:W-:Y:S01]  /*2450*/  STS.128 [R16+UR12], R60 ;  /* 0x0000003c10007988 */ /* 0x0005e20008000c0c */
[----:B------:R3:W-:Y:S06]  /*2460*/  MEMBAR.ALL.CTA ;  /* 0x0000000000007992 */ /* 0x0007ec0000008000 */
[----:B---3--:R-:W3:Y:S02]  /*2470*/  FENCE.VIEW.ASYNC.S ;  /* 0x00000000000073c6 */ /* 0x008ee40000000000 */
[----:B---3--:R-:W-:Y:S06]  /*2480*/  BAR.SYNC.DEFER_BLOCKING 0x0 ;  /* 0x0000000000007b1d */ /* 0x008fec0000010000 */
[----:B------:R2:W-:Y:S01]  /*2490*/  @UP1 UTMASTG.2D [UR4], [UR14] ;  /* 0x000000040e0013b5 */ /* 0x0005e20008008000 */
[----:B------:R0:W-:Y:S01]  /*24a0*/  UTMACMDFLUSH ;  /* 0x00000000000079b7 */ /* 0x0001e20000000000 */
[----:B------:R-:W-:-:S04]  /*24b0*/  DEPBAR.LE SB0, 0x0 ;  /* 0x000080000000791a */ /* 0x000fc80000000000 */
[----:B------:R-:W-:Y:S08]  /*24c0*/  BAR.SYNC.DEFER_BLOCKING 0x0 ;  /* 0x0000000000007b1d */ /* 0x000ff00000010000 */
[----:B------:R-:W-:Y:S06]  /*24d0*/  BAR.SYNC.DEFER_BLOCKING 0x0 ;  /* 0x0000000000007b1d */ /* 0x000fec0000010000 */
[----:B--2---:R-:W-:Y:S05]  /*24e0*/  @P2 BRA `(.L_x_63) ;  /* 0x0000000000a02947 */ /* 0x004fea0003800000 */
[----:B------:R-:W2:Y:S01]  /*24f0*/  S2UR UR5, SR_CgaCtaId ;  /* 0x00000000000579c3 */ /* 0x000ea20000008800 */
[----:B------:R-:W-:Y:S01]  /*2500*/  NOP ;  /* 0x0000000000007918 */ /* 0x000fe20000000000 */
[----:B------:R-:W-:Y:S01]  /*2510*/  UMOV UR4, 0x50 ;  /* 0x0000005000047882 */ /* 0x000fe20000000000 */
[----:B------:R-:W-:Y:S02]  /*2520*/  IMAD.U32 R0, RZ, RZ, UR32 ;  /* 0x00000020ff007e24 */ /* 0x000fe4000f8e00ff */
[----:B------:R-:W-:Y:S02]  /*2530*/  IMAD.MOV.U32 R3, RZ, RZ, 0xf ;  /* 0x0000000fff037424 */ /* 0x000fe400078e00ff */
[----:B------:R-:W-:Y:S01]  /*2540*/  IMAD.MOV.U32 R7, RZ, RZ, 0x1 ;  /* 0x00000001ff077424 */ /* 0x000fe200078e00ff */
[----:B------:R-:W-:-:S04]  /*2550*/  LOP3.LUT R0, R0, 0xffff, RZ, 0xc0, !PT ;  /* 0x0000ffff00007812 */ /* 0x000fc800078ec0ff */
[----:B------:R-:W-:-:S05]  /*2560*/  SHF.R.U32.HI R0, RZ, 0x5, R0 ;  /* 0x00000005ff007819 */ /* 0x000fca0000011600 */
[----:B------:R-:W-:Y:S01]  /*2570*/  VIADD R2, R0, 0x10 ;  /* 0x0000001000027836 */ /* 0x000fe20000000000 */
[----:B------:R-:W-:Y:S01]  /*2580*/  SHF.L.U32 R0, R3, R0, RZ ;  /* 0x0000000003007219 */ /* 0x000fe200000006ff */
[----:B--2---:R-:W-:-:S03]  /*2590*/  ULEA UR6, UR5, UR4, 0x18 ;  /* 0x0000000405067291 */ /* 0x004fc6000f8ec0ff */
[----:B------:R-:W-:-:S04]  /*25a0*/  SHF.L.U32 R3, R7, R2, RZ ;  /* 0x0000000207037219 */ /* 0x000fc800000006ff */
[----:B------:R-:W-:Y:S02]  /*25b0*/  LOP3.LUT R0, R3, R0, RZ, 0xfc, !PT ;  /* 0x0000000003007212 */ /* 0x000fe400078efcff */
[----:B------:R-:W2:Y:S02]  /*25c0*/  LDS R5, [UR6] ;  /* 0x00000006ff057984 */ /* 0x000ea40008000800 */
[C---:B------:R-:W-:Y:S02]  /*25d0*/  LOP3.LUT R2, R0.reuse, 0xffff, RZ, 0xc0, !PT ;  /* 0x0000ffff00027812 */ /* 0x040fe400078ec0ff */
[----:B--2---:R-:W-:-:S04]  /*25e0*/  LOP3.LUT R3, R0, 0xffff, R5, 0x80, !PT ;  /* 0x0000ffff00037812 */ /* 0x004fc800078e8005 */
[----:B------:R-:W-:-:S13]  /*25f0*/  ISETP.NE.AND P0, PT, R3, R2, PT ;  /* 0x000000020300720c */ /* 0x000fda0003f05270 */
[----:B------:R-:W-:Y:S05]  /*2600*/  @P0 BRA `(.L_x_64) ;  /* 0x0000000000500947 */ /* 0x000fea0003800000 */
[----:B------:R-:W-:Y:S02]  /*2610*/  SHF.R.U32.HI R5, RZ, 0x10, R5 ;  /* 0x00000010ff057819 */ /* 0x000fe40000011605 */
[----:B------:R-:W-:-:S04]  /*2620*/  SHF.R.U32.HI R2, RZ, 0x10, R0 ;  /* 0x00000010ff027819 */ /* 0x000fc80000011600 */
[----:B------:R-:W-:-:S04]  /*2630*/  LOP3.LUT R5, R5, R2, RZ, 0xc0, !PT ;  /* 0x0000000205057212 */ /* 0x000fc800078ec0ff */
[----:B------:R-:W-:-:S13]  /*2640*/  ISETP.NE.AND P0, PT, R5, R2, PT ;  /* 0x000000020500720c */ /* 0x000fda0003f05270 */
[----:B------:R-:W-:Y:S05]  /*2650*/  @P0 BRA `(.L_x_65) ;  /* 0x0000000000300947 */ /* 0x000fea0003800000 */
[----:B------:R-:W-:Y:S01]  /*2660*/  R2UR UR4, R0 ;  /* 0x00000000000472ca */ /* 0x000fe200000e0000 */
[----:B------:R-:W-:Y:S01]  /*2670*/  VOTEU.ANY UR5, UPT, PT ;  /* 0x0000000000057886 */ /* 0x000fe200038e0100 */
[----:B------:R-:W2:Y:S01]  /*2680*/  S2R R0, SR_LANEID ;  /* 0x0000000000007919 */ /* 0x000ea20000000000 */
[----:B------:R-:W-:-:S10]  /*2690*/  UFLO.U32 UR5, UR5 ;  /* 0x00000005000572bd */ /* 0x000fd400080e0000 */
[----:B------:R-:W-:-:S06]  /*26a0*/  ULOP3.LUT UR4, URZ, UR4, URZ, 0x33, !UPT ;  /* 0x00000004ff047292 */ /* 0x000fcc000f8e33ff */
[----:B------:R-:W-:-:S04]  /*26b0*/  IMAD.U32 R2, RZ, RZ, UR4 ;  /* 0x00000004ff027e24 */ /* 0x000fc8000f8e00ff */
[----:B------:R-:W3:Y:S02]  /*26c0*/  REDUX UR7, R2 ;  /* 0x00000000020773c4 */ /* 0x000ee40000000000 */
[----:B------:R4:W-:Y:S01]  /*26d0*/  UTCATOMSWS.AND URZ, UR4 ;  /* 0x0000000400ff79e3 */ /* 0x0009e20008000000 */
[----:B--2---:R-:W-:Y:S01]  /*26e0*/  ISETP.EQ.U32.AND P0, PT, R0, UR5, PT ;  /* 0x0000000500007c0c */ /* 0x004fe2000bf02070 */
[----:B---3--:R-:W-:-:S12]  /*26f0*/  IMAD.U32 R0, RZ, RZ, UR7 ;  /* 0x00000007ff007e24 */ /* 0x008fd8000f8e00ff */
[----:B------:R4:W-:Y:S01]  /*2700*/  @P0 ATOMS.AND RZ, [UR6], R0 ;  /* 0x00000000ffff098c */ /* 0x0009e2000a800006 */
[----:B------:R-:W-:Y:S05]  /*2710*/  BRA `(.L_x_63) ;  /* 0x0000000000147947 */ /* 0x000fea0003800000 */
.L_x_65:
[----:B------:R-:W-:-:S07]  /*2720*/  MOV R2, 0x2740 ;  /* 0x0000274000027802 */ /* 0x000fce0000000f00 */
[----:B-1----:R-:W-:Y:S05]  /*2730*/  CALL.REL.NOINC `($__internal_0_$__cuda_sm10x_tcgen05_guardrail_trap_col_being_dealloced_not_returned_by_alloc) ;  /* 0x0000000000447944 */ /* 0x002fea0003c00000 */
[----:B------:R-:W-:Y:S05]  /*2740*/  BRA `(.L_x_63) ;  /* 0x0000000000087947 */ /* 0x000fea0003800000 */
.L_x_64:
[----:B------:R-:W-:-:S07]  /*2750*/  MOV R2, 0x2770 ;  /* 0x0000277000027802 */ /* 0x000fce0000000f00 */
[----:B-1----:R-:W-:Y:S05]  /*2760*/  CALL.REL.NOINC `($__internal_2_$__cuda_sm10x_tcgen05_guardrail_trap_unallocated_columns_being_dealloced) ;  /* 0x0000000000507944 */ /* 0x002fea0003c00000 */
.L_x_63:
[----:B------:R-:W-:Y:S01]  /*2770*/  NOP ;  /* 0x0000000000007918 */ /* 0x000fe20000000000 */
[----:B----4-:R-:W-:Y:S05]  /*2780*/  EXIT ;  /* 0x000000000000794d */ /* 0x010fea0003800000 */
.L_x_54:
[----:B------:R-:W2:Y:S02]  /*2790*/  SYNCS.PHASECHK.TRANS64.TRYWAIT P0, [UR12+0x3000], RZ ;  /* 0x003000ffff0075a7 */ /* 0x000ea4000800110c */
[----:B--2---:R-:W-:Y:S05]  /*27a0*/  @!P0 BRA `(.L_x_54) ;  /* 0xfffffffc00f88947 */ /* 0x004fea000383ffff */
[----:B------:R-:W-:Y:S05]  /*27b0*/  BRA `(.L_x_66) ;  /* 0xfffffff000cc7947 */ /* 0x000fea000383ffff */
.L_x_56:
[----:B------:R-:W2:Y:S02]  /*27c0*/  SYNCS.PHASECHK.TRANS64.TRYWAIT P1, [UR12+0x3010], RZ ;  /* 0x003010ffff0075a7 */ /* 0x000ea4000802110c */
[----:B--2---:R-:W-:Y:S05]  /*27d0*/  @!P1 BRA `(.L_x_56) ;  /* 0xfffffffc00f89947 */ /* 0x004fea000383ffff */
[----:B------:R-:W-:Y:S05]  /*27e0*/  BRA `(.L_x_67) ;  /* 0xfffffff400107947 */ /* 0x000fea000383ffff */
.L_x_57:
[----:B------:R-:W3:Y:S02]  /*27f0*/  SYNCS.PHASECHK.TRANS64.TRYWAIT P0, [UR12+0x3000], R3 ;  /* 0x00300003ff0075a7 */ /* 0x000ee4000800110c */
[----:B---3--:R-:W-:Y:S05]  /*2800*/  @!P0 BRA `(.L_x_57) ;  /* 0xfffffffc00f88947 */ /* 0x008fea000383ffff */
[----:B------:R-:W-:Y:S05]  /*2810*/  BRA `(.L_x_68) ;  /* 0xfffffff400887947 */ /* 0x000fea000383ffff */
.L_x_59:
[----:B------:R-:W4:Y:S02]  /*2820*/  SYNCS.PHASECHK.TRANS64.TRYWAIT P0, [UR12+0x3010], R3 ;  /* 0x00301003ff0075a7 */ /* 0x000f24000800110c */
[----:B----4-:R-:W-:Y:S05]  /*2830*/  @!P0 BRA `(.L_x_59) ;  /* 0xfffffffc00f88947 */ /* 0x010fea000383ffff */
[----:B------:R-:W-:Y:S05]  /*2840*/  BRA `(.L_x_69) ;  /* 0xfffffff400c07947 */ /* 0x000fea000383ffff */
        .weak           $__internal_0_$__cuda_sm10x_tcgen05_guardrail_trap_col_being_dealloced_not_returned_by_alloc
        .type           $__internal_0_$__cuda_sm10x_tcgen05_guardrail_trap_col_being_dealloced_not_returned_by_alloc,@function
        .size           $__internal_0_$__cuda_sm10x_tcgen05_guardrail_trap_col_being_dealloced_not_returned_by_alloc,($__internal_1_$__cuda_sm10x_tcgen05_guardrail_trap_phase_invalid_during_alloc - $__internal_0_$__cuda_sm10x_tcgen05_guardrail_trap_col_being_dealloced_not_returned_by_alloc)
$__internal_0_$__cuda_sm10x_tcgen05_guardrail_trap_col_being_dealloced_not_returned_by_alloc:
[----:B------:R-:W-:Y:S05]  /*2850*/  BPT.TRAP 0x1 ;  /* 0x000000040000795c */ /* 0x000fea0000300000 */
[----:B------:R-:W-:-:S04]  /*2860*/  IMAD.MOV.U32 R3, RZ, RZ, 0x0 ;  /* 0x00000000ff037424 */ /* 0x000fc800078e00ff */
[----:B------:R-:W-:Y:S05]  /*2870*/  RET.REL.NODEC R2 `(gluon_tcgen05) ;  /* 0xffffffd402e07950 */ /* 0x000fea0003c3ffff */
        .weak           $__internal_1_$__cuda_sm10x_tcgen05_guardrail_trap_phase_invalid_during_alloc
        .type           $__internal_1_$__cuda_sm10x_tcgen05_guardrail_trap_phase_invalid_during_alloc,@function
        .size           $__internal_1_$__cuda_sm10x_tcgen05_guardrail_trap_phase_invalid_during_alloc,($__internal_2_$__cuda_sm10x_tcgen05_guardrail_trap_unallocated_columns_being_dealloced - $__internal_1_$__cuda_sm10x_tcgen05_guardrail_trap_phase_invalid_during_alloc)
$__internal_1_$__cuda_sm10x_tcgen05_guardrail_trap_phase_invalid_during_alloc:
[----:B------:R-:W-:Y:S05]  /*2880*/  BPT.TRAP 0x1 ;  /* 0x000000040000795c */ /* 0x000fea0000300000 */
[----:B------:R-:W-:-:S04]  /*2890*/  IMAD.MOV.U32 R3, RZ, RZ, 0x0 ;  /* 0x00000000ff037424 */ /* 0x000fc800078e00ff */
[----:B------:R-:W-:Y:S05]  /*28a0*/  RET.REL.NODEC R2 `(gluon_tcgen05) ;  /* 0xffffffd402d47950 */ /* 0x000fea0003c3ffff */
        .weak           $__internal_2_$__cuda_sm10x_tcgen05_guardrail_trap_unallocated_columns_being_dealloced
        .type           $__internal_2_$__cuda_sm10x_tcgen05_guardrail_trap_unallocated_columns_being_dealloced,@function
        .size           $__internal_2_$__cuda_sm10x_tcgen05_guardrail_trap_unallocated_columns_being_dealloced,(.L_x_73 - $__internal_2_$__cuda_sm10x_tcgen05_guardrail_trap_unallocated_columns_being_dealloced)
$__internal_2_$__cuda_sm10x_tcgen05_guardrail_trap_unallocated_columns_being_dealloced:
[----:B------:R-:W-:Y:S05]  /*28b0*/  BPT.TRAP 0x1 ;  /* 0x000000040000795c */ /* 0x000fea0000300000 */
[----:B------:R-:W-:-:S04]  /*28c0*/  IMAD.MOV.U32 R3, RZ, RZ, 0x0 ;  /* 0x00000000ff037424 */ /* 0x000fc800078e00ff */
[----:B------:R-:W-:Y:S05]  /*28d0*/  RET.REL.NODEC R2 `(gluon_tcgen05) ;  /* 0xffffffd402c87950 */ /* 0x000fea0003c3ffff */
.L_x_70:
[----:B------:R-:W-:-:S00]  /*28e0*/  BRA `(.L_x_70) ;  /* 0xfffffffc00fc7947 */ /* 0x000fc0000383ffff */
[----:B------:R-:W-:-:S00]  /*28f0*/  NOP ;  /* 0x0000000000007918 */ /* 0x000fc00000000000 */
        /* <DEDUP_REMOVED lines=8> */
.L_x_73:


//--------------------- .nv.shared.gluon_tcgen05  --------------------------
	.section	.nv.shared.gluon_tcgen05,"aw",@nobits
	.sectionflags	@""
	.align	16
	.zero		1024


//--------------------- .nv.shared.reserved.0     --------------------------
	.section	.nv.shared.reserved.0,"aw",@nobits
	.align	8
	.weak		__nv_reservedSMEM_offset_0_alias
	.size		__nv_reservedSMEM_offset_0_alias, 0, 64
	.other		__nv_reservedSMEM_offset_0_alias,@"STO_CUDA_RESERVED_SHARED STV_DEFAULT"
__nv_reservedSMEM_offset_0_alias:
	.zero		0
.nv.shared.reserved.0:
	.zero		64
	.weak		__nv_reservedSMEM_allocation_phase
	.type		__nv_reservedSMEM_allocation_phase,@object
	.size		__nv_reservedSMEM_allocation_phase,(.L_0 - __nv_reservedSMEM_allocation_phase)
__nv_reservedSMEM_allocation_phase:
	.zero		1
.L_0:
	.zero		7
	.weak		__nv_reservedSMEM_devtool_atexit_pc
	.type		__nv_reservedSMEM_devtool_atexit_pc,@object
	.size		__nv_reservedSMEM_devtool_atexit_pc,(__nv_reservedSMEM_allocation_mask - __nv_reservedSMEM_devtool_atexit_pc)
__nv_reservedSMEM_devtool_atexit_pc:
	.zero		8
	.weak		__nv_reservedSMEM_allocation_mask
	.type		__nv_reservedSMEM_allocation_mask,@object
	.size		__nv_reservedSMEM_allocation_mask,(.L_2 - __nv_reservedSMEM_allocation_mask)
__nv_reservedSMEM_allocation_mask:
	.zero		4
.L_2:


//--------------------- .nv.constant0.gluon_tcgen05 --------------------------
	.section	.nv.constant0.gluon_tcgen05,"a",@progbits
	.sectionflags	@""
	.align	4
.nv.constant0.gluon_tcgen05:
	.zero		976


//--------------------- SYMBOLS --------------------------

	.type		.nv.reservedSmem.offset0,@object
	.size		.nv.reservedSmem.offset0,0x4
	.type		.nv.reservedSmem.cap,@object
	.size		.nv.reservedSmem.cap,0x4
